//
// Generated by NVIDIA NVVM Compiler
//
// Compiler Build ID: CL-36424714
// Cuda compilation tools, release 13.0, V13.0.88
// Based on NVVM 20.0.0
//

.version 9.0
.target sm_100
.address_size 64

	// .globl	ang2pix_ring_with_rings

.visible .entry ang2pix_ring_with_rings(
	.param .u64 .ptr .align 1 ang2pix_ring_with_rings_param_0,
	.param .u64 .ptr .align 1 ang2pix_ring_with_rings_param_1,
	.param .u64 .ptr .align 1 ang2pix_ring_with_rings_param_2,
	.param .u32 ang2pix_ring_with_rings_param_3,
	.param .u64 .ptr .align 1 ang2pix_ring_with_rings_param_4,
	.param .u64 .ptr .align 1 ang2pix_ring_with_rings_param_5,
	.param .u64 .ptr .align 1 ang2pix_ring_with_rings_param_6,
	.param .u64 .ptr .align 1 ang2pix_ring_with_rings_param_7
)
{
	.reg .pred 	%p<24>;
	.reg .b32 	%r<62>;
	.reg .b64 	%rd<72>;
	.reg .b64 	%fd<38>;

	ld.param.u64 	%rd17, [ang2pix_ring_with_rings_param_1];
	ld.param.u64 	%rd18, [ang2pix_ring_with_rings_param_2];
	ld.param.u32 	%r23, [ang2pix_ring_with_rings_param_3];
	ld.param.u64 	%rd19, [ang2pix_ring_with_rings_param_4];
	ld.param.u64 	%rd20, [ang2pix_ring_with_rings_param_5];
	ld.param.u64 	%rd21, [ang2pix_ring_with_rings_param_6];
	ld.param.u64 	%rd22, [ang2pix_ring_with_rings_param_7];
	mov.u32 	%r24, %ctaid.x;
	mov.u32 	%r25, %ntid.x;
	mov.u32 	%r26, %tid.x;
	mad.lo.s32 	%r1, %r24, %r25, %r26;
	setp.ge.s32 	%p1, %r1, %r23;
	@%p1 bra 	$L__BB0_22;
	cvta.to.global.u64 	%rd23, %rd18;
	cvta.to.global.u64 	%rd24, %rd20;
	cvta.to.global.u64 	%rd25, %rd21;
	cvta.to.global.u64 	%rd26, %rd17;
	mul.wide.s32 	%rd27, %r1, 4;
	add.s64 	%rd28, %rd23, %rd27;
	ld.global.nc.u32 	%r2, [%rd28];
	mul.wide.s32 	%rd29, %r2, 4;
	add.s64 	%rd30, %rd24, %rd29;
	ld.global.nc.u32 	%r3, [%rd30];
	mul.wide.s32 	%rd31, %r2, 8;
	add.s64 	%rd32, %rd25, %rd31;
	ld.global.nc.f64 	%fd12, [%rd32];
	mul.wide.s32 	%rd33, %r1, 8;
	add.s64 	%rd34, %rd26, %rd33;
	ld.global.nc.f64 	%fd13, [%rd34];
	sub.f64 	%fd1, %fd13, %fd12;
	{
	.reg .b32 %temp; 
	mov.b64 	{%temp, %r27}, %fd1;
	}
	and.b32  	%r28, %r27, 2147483647;
	{
	.reg .b32 %temp; 
	mov.b64 	{%r29, %temp}, %fd1;
	}
	mov.f64 	%fd14, 0d401921FB54442D18;
	{
	.reg .b32 %temp; 
	mov.b64 	{%temp, %r30}, %fd14;
	}
	and.b32  	%r32, %r30, 2147483647;
	{
	.reg .b32 %temp; 
	mov.b64 	{%r33, %temp}, %fd14;
	}
	mov.b64 	%fd35, {%r29, %r28};
	mov.b64 	%fd36, {%r33, %r32};
	max.u32 	%r34, %r28, %r32;
	setp.lt.u32 	%p2, %r34, 2146435072;
	@%p2 bra 	$L__BB0_5;
	setp.num.f64 	%p18, %fd35, %fd35;
	setp.num.f64 	%p19, %fd36, %fd36;
	and.pred  	%p20, %p18, %p19;
	@%p20 bra 	$L__BB0_4;
	mov.f64 	%fd24, 0d401921FB54442D18;
	add.rn.f64 	%fd37, %fd1, %fd24;
	bra.uni 	$L__BB0_21;
$L__BB0_4:
	setp.eq.f64 	%p21, %fd35, 0d7FF0000000000000;
	selp.f64 	%fd37, 0dFFF8000000000000, %fd1, %p21;
	bra.uni 	$L__BB0_21;
$L__BB0_5:
	setp.eq.f64 	%p3, %fd36, 0d0000000000000000;
	mov.f64 	%fd37, 0dFFF8000000000000;
	@%p3 bra 	$L__BB0_21;
	setp.ltu.f64 	%p4, %fd35, %fd36;
	mov.f64 	%fd37, %fd1;
	@%p4 bra 	$L__BB0_21;
	{
	.reg .b32 %temp; 
	mov.b64 	{%temp, %r35}, %fd35;
	}
	shr.u32 	%r56, %r35, 20;
	{
	.reg .b32 %temp; 
	mov.b64 	{%temp, %r5}, %fd36;
	}
	shr.u32 	%r57, %r5, 20;
	setp.gt.u32 	%p5, %r35, 1048575;
	@%p5 bra 	$L__BB0_9;
	mul.f64 	%fd35, %fd35, 0d4350000000000000;
	{
	.reg .b32 %temp; 
	mov.b64 	{%temp, %r36}, %fd35;
	}
	shr.u32 	%r37, %r36, 20;
	add.s32 	%r38, %r56, %r37;
	add.s32 	%r56, %r38, -54;
$L__BB0_9:
	setp.gt.u32 	%p6, %r5, 1048575;
	@%p6 bra 	$L__BB0_11;
	mul.f64 	%fd36, %fd36, 0d4350000000000000;
	{
	.reg .b32 %temp; 
	mov.b64 	{%temp, %r39}, %fd36;
	}
	shr.u32 	%r40, %r39, 20;
	add.s32 	%r41, %r57, %r40;
	add.s32 	%r57, %r41, -54;
$L__BB0_11:
	mov.b64 	%rd36, %fd35;
	mov.b64 	%rd37, %fd36;
	and.b64  	%rd38, %rd36, 4503599627370495;
	or.b64  	%rd67, %rd38, 4503599627370496;
	and.b64  	%rd39, %rd37, 4503599627370495;
	or.b64  	%rd2, %rd39, 4503599627370496;
	sub.s32 	%r11, %r56, %r57;
	min.s32 	%r12, %r11, 0;
	add.s32 	%r42, %r57, %r12;
	sub.s32 	%r43, %r56, %r42;
	add.s32 	%r44, %r43, 1;
	and.b32  	%r13, %r44, 3;
	setp.eq.s32 	%p7, %r13, 0;
	mov.u32 	%r60, %r11;
	@%p7 bra 	$L__BB0_14;
	neg.s32 	%r58, %r13;
	mov.u32 	%r60, %r11;
$L__BB0_13:
	.pragma "nounroll";
	sub.s64 	%rd40, %rd67, %rd2;
	mov.b64 	%fd16, %rd40;
	{
	.reg .b32 %temp; 
	mov.b64 	{%temp, %r45}, %fd16;
	}
	setp.lt.s32 	%p8, %r45, 0;
	selp.b64 	%rd70, %rd67, %rd40, %p8;
	shl.b64 	%rd67, %rd70, 1;
	add.s32 	%r60, %r60, -1;
	add.s32 	%r58, %r58, 1;
	setp.ne.s32 	%p9, %r58, 0;
	@%p9 bra 	$L__BB0_13;
$L__BB0_14:
	sub.s32 	%r46, %r11, %r12;
	setp.lt.u32 	%p10, %r46, 3;
	@%p10 bra 	$L__BB0_16;
$L__BB0_15:
	sub.s64 	%rd41, %rd67, %rd2;
	mov.b64 	%fd17, %rd41;
	{
	.reg .b32 %temp; 
	mov.b64 	{%temp, %r47}, %fd17;
	}
	setp.lt.s32 	%p11, %r47, 0;
	selp.b64 	%rd42, %rd67, %rd41, %p11;
	shl.b64 	%rd43, %rd42, 1;
	sub.s64 	%rd44, %rd43, %rd2;
	mov.b64 	%fd18, %rd44;
	{
	.reg .b32 %temp; 
	mov.b64 	{%temp, %r48}, %fd18;
	}
	setp.lt.s32 	%p12, %r48, 0;
	selp.b64 	%rd45, %rd43, %rd44, %p12;
	shl.b64 	%rd46, %rd45, 1;
	sub.s64 	%rd47, %rd46, %rd2;
	mov.b64 	%fd19, %rd47;
	{
	.reg .b32 %temp; 
	mov.b64 	{%temp, %r49}, %fd19;
	}
	setp.lt.s32 	%p13, %r49, 0;
	selp.b64 	%rd48, %rd46, %rd47, %p13;
	shl.b64 	%rd49, %rd48, 1;
	sub.s64 	%rd50, %rd49, %rd2;
	mov.b64 	%fd20, %rd50;
	{
	.reg .b32 %temp; 
	mov.b64 	{%temp, %r50}, %fd20;
	}
	setp.lt.s32 	%p14, %r50, 0;
	selp.b64 	%rd70, %rd49, %rd50, %p14;
	shl.b64 	%rd67, %rd70, 1;
	add.s32 	%r21, %r60, -4;
	setp.gt.s32 	%p15, %r60, 3;
	mov.u32 	%r60, %r21;
	@%p15 bra 	$L__BB0_15;
$L__BB0_16:
	and.b64  	%rd12, %rd70, 9223372036854775807;
	setp.eq.s64 	%p16, %rd12, 0;
	mov.b64 	%rd71, 0;
	@%p16 bra 	$L__BB0_20;
	mov.b64 	%fd21, %rd12;
	mul.f64 	%fd22, %fd21, 0d4350000000000000;
	{
	.reg .b32 %temp; 
	mov.b64 	{%temp, %r51}, %fd22;
	}
	shr.u32 	%r52, %r51, 20;
	sub.s32 	%r53, 55, %r52;
	sub.s32 	%r22, %r57, %r53;
	shl.b64 	%rd13, %rd12, %r53;
	setp.gt.s32 	%p17, %r22, 0;
	@%p17 bra 	$L__BB0_19;
	sub.s32 	%r55, 1, %r22;
	shr.u64 	%rd71, %rd13, %r55;
	bra.uni 	$L__BB0_20;
$L__BB0_19:
	add.s32 	%r54, %r22, -1;
	cvt.u64.u32 	%rd52, %r54;
	shl.b64 	%rd53, %rd52, 52;
	add.s64 	%rd71, %rd53, %rd13;
$L__BB0_20:
	mov.b64 	%fd23, %rd71;
	copysign.f64 	%fd37, %fd1, %fd23;
$L__BB0_21:
	cvt.s64.s32 	%rd54, %r3;
	setp.lt.f64 	%p22, %fd37, 0d0000000000000000;
	add.f64 	%fd25, %fd37, 0d401921FB54442D18;
	selp.f64 	%fd26, %fd25, %fd37, %p22;
	cvt.rn.f64.s32 	%fd27, %r3;
	mov.f64 	%fd28, 0d401921FB54442D18;
	div.rn.f64 	%fd29, %fd28, %fd27;
	div.rn.f64 	%fd30, %fd26, %fd29;
	mov.f64 	%fd31, 0d3FE0000000000000;
	copysign.f64 	%fd32, %fd30, %fd31;
	add.rz.f64 	%fd33, %fd30, %fd32;
	cvt.rzi.f64.f64 	%fd34, %fd33;
	cvt.rzi.s64.f64 	%rd55, %fd34;
	setp.lt.s64 	%p23, %rd55, %rd54;
	selp.b64 	%rd56, 0, %rd54, %p23;
	cvta.to.global.u64 	%rd57, %rd19;
	add.s64 	%rd59, %rd57, %rd31;
	ld.global.nc.u64 	%rd60, [%rd59];
	add.s64 	%rd61, %rd60, %rd55;
	sub.s64 	%rd62, %rd61, %rd56;
	cvta.to.global.u64 	%rd63, %rd22;
	add.s64 	%rd65, %rd63, %rd33;
	st.global.u64 	[%rd65], %rd62;
$L__BB0_22:
	ret;

}
	// .globl	pix2ang_ring_batch
.visible .entry pix2ang_ring_batch(
	.param .u64 .ptr .align 1 pix2ang_ring_batch_param_0,
	.param .u32 pix2ang_ring_batch_param_1,
	.param .u64 .ptr .align 1 pix2ang_ring_batch_param_2,
	.param .u64 .ptr .align 1 pix2ang_ring_batch_param_3,
	.param .u64 .ptr .align 1 pix2ang_ring_batch_param_4,
	.param .u64 .ptr .align 1 pix2ang_ring_batch_param_5,
	.param .u64 .ptr .align 1 pix2ang_ring_batch_param_6,
	.param .u64 .ptr .align 1 pix2ang_ring_batch_param_7
)
{
	.reg .pred 	%p<4>;
	.reg .b32 	%r<11>;
	.reg .b64 	%rd<32>;
	.reg .b64 	%fd<14>;

	ld.param.u64 	%rd4, [pix2ang_ring_batch_param_0];
	ld.param.u32 	%r4, [pix2ang_ring_batch_param_1];
	ld.param.u64 	%rd5, [pix2ang_ring_batch_param_2];
	ld.param.u64 	%rd6, [pix2ang_ring_batch_param_3];
	ld.param.u64 	%rd7, [pix2ang_ring_batch_param_4];
	ld.param.u64 	%rd8, [pix2ang_ring_batch_param_5];
	ld.param.u64 	%rd9, [pix2ang_ring_batch_param_6];
	ld.param.u64 	%rd10, [pix2ang_ring_batch_param_7];
	mov.u32 	%r5, %ctaid.x;
	mov.u32 	%r6, %ntid.x;
	mov.u32 	%r7, %tid.x;
	mad.lo.s32 	%r1, %r5, %r6, %r7;
	setp.ge.s32 	%p1, %r1, %r4;
	@%p1 bra 	$L__BB1_6;
	cvta.to.global.u64 	%rd11, %rd4;
	mul.wide.s32 	%rd12, %r1, 8;
	add.s64 	%rd13, %rd11, %rd12;
	ld.global.nc.u64 	%rd1, [%rd13];
	cvta.to.global.u64 	%rd2, %rd6;
	mov.b32 	%r10, 0;
$L__BB1_2:
	mov.u32 	%r2, %r10;
	add.s32 	%r10, %r2, 1;
	mul.wide.u32 	%rd14, %r2, 8;
	add.s64 	%rd3, %rd2, %rd14;
	ld.global.nc.u64 	%rd15, [%rd3+8];
	setp.le.s64 	%p2, %rd15, %rd1;
	@%p2 bra 	$L__BB1_2;
	cvta.to.global.u64 	%rd16, %rd7;
	mul.wide.u32 	%rd17, %r2, 4;
	add.s64 	%rd18, %rd16, %rd17;
	ld.global.nc.u32 	%r9, [%rd18];
	ld.global.nc.u64 	%rd19, [%rd3];
	sub.s64 	%rd20, %rd1, %rd19;
	cvt.rn.f64.s32 	%fd4, %r9;
	mov.f64 	%fd5, 0d401921FB54442D18;
	div.rn.f64 	%fd6, %fd5, %fd4;
	cvta.to.global.u64 	%rd21, %rd8;
	add.s64 	%rd23, %rd21, %rd14;
	ld.global.nc.f64 	%fd7, [%rd23];
	cvt.rn.f64.s64 	%fd8, %rd20;
	fma.rn.f64 	%fd13, %fd6, %fd8, %fd7;
	setp.ltu.f64 	%p3, %fd13, 0d401921FB54442D18;
	@%p3 bra 	$L__BB1_5;
	div.rn.f64 	%fd9, %fd13, 0d401921FB54442D18;
	cvt.rmi.f64.f64 	%fd10, %fd9;
	mul.f64 	%fd11, %fd10, 0d401921FB54442D18;
	sub.f64 	%fd13, %fd13, %fd11;
$L__BB1_5:
	cvta.to.global.u64 	%rd24, %rd5;
	add.s64 	%rd26, %rd24, %rd14;
	ld.global.nc.f64 	%fd12, [%rd26];
	cvta.to.global.u64 	%rd27, %rd9;
	add.s64 	%rd29, %rd27, %rd12;
	st.global.f64 	[%rd29], %fd12;
	cvta.to.global.u64 	%rd30, %rd10;
	add.s64 	%rd31, %rd30, %rd12;
	st.global.f64 	[%rd31], %fd13;
$L__BB1_6:
	ret;

}


// ===== COMPILED SASS (sm_100) =====

	.target	sm_100

	.elftype	@"ET_EXEC"


//--------------------- .note.nv.tkinfo           --------------------------
	.section	.note.nv.tkinfo,"",@"SHT_NOTE"
	.sectionflags	@"SHF_NOTE_NV_TKINFO"
	.tkinfo
        /*0018*/ 	.word	0x00000002
        /*0030*/ 	.string	""
        /*0030*/ 	.string	"ptxas"
        /*0030*/ 	.string	"Cuda compilation tools, release 13.0, V13.0.88"
        /*0030*/ 	.string	"Build cuda_13.0.r13.0/compiler.36424714_0"
        /*0030*/ 	.string	"-arch sm_100 -m 64 "



//--------------------- .note.nv.cuinfo           --------------------------
	.section	.note.nv.cuinfo,"",@"SHT_NOTE"
	.sectionflags	@"SHF_NOTE_NV_CUINFO"
        /*0018*/ 	.short	0x0002
        /*001a*/ 	.short	0x0064
        /*001c*/ 	.short	0x0082
	.zero		2


//--------------------- .nv.info                  --------------------------
	.section	.nv.info,"",@"SHT_CUDA_INFO"
	.align	4


	//----- nvinfo : EIATTR_REGCOUNT
	.align		4
        /*0000*/ 	.byte	0x04, 0x2f
        /*0002*/ 	.short	(.L_1 - .L_0)
	.align		4
.L_0:
        /*0004*/ 	.word	index@(ang2pix_ring_with_rings)
        /*0008*/ 	.word	0x0000001d


	//----- nvinfo : EIATTR_FRAME_SIZE
	.align		4
.L_1:
        /*000c*/ 	.byte	0x04, 0x11
        /*000e*/ 	.short	(.L_3 - .L_2)
	.align		4
.L_2:
        /*0010*/ 	.word	index@($__internal_1_$__cuda_sm20_div_rn_f64_full)
        /*0014*/ 	.word	0x00000000


	//----- nvinfo : EIATTR_FRAME_SIZE
	.align		4
.L_3:
        /*0018*/ 	.byte	0x04, 0x11
        /*001a*/ 	.short	(.L_5 - .L_4)
	.align		4
.L_4:
        /*001c*/ 	.word	index@(ang2pix_ring_with_rings)
        /*0020*/ 	.word	0x00000000


	//----- nvinfo : EIATTR_REGCOUNT
	.align		4
.L_5:
        /*0024*/ 	.byte	0x04, 0x2f
        /*0026*/ 	.short	(.L_7 - .L_6)
	.align		4
.L_6:
        /*0028*/ 	.word	index@(pix2ang_ring_batch)
        /*002c*/ 	.word	0x0000001e


	//----- nvinfo : EIATTR_FRAME_SIZE
	.align		4
.L_7:
        /*0030*/ 	.byte	0x04, 0x11
        /*0032*/ 	.short	(.L_9 - .L_8)
	.align		4
.L_8:
        /*0034*/ 	.word	index@($__internal_0_$__cuda_sm20_div_rn_f64_full)
        /*0038*/ 	.word	0x00000000


	//----- nvinfo : EIATTR_FRAME_SIZE
	.align		4
.L_9:
        /*003c*/ 	.byte	0x04, 0x11
        /*003e*/ 	.short	(.L_11 - .L_10)
	.align		4
.L_10:
        /*0040*/ 	.word	index@(pix2ang_ring_batch)
        /*0044*/ 	.word	0x00000000


	//----- nvinfo : EIATTR_MIN_STACK_SIZE
	.align		4
.L_11:
        /*0048*/ 	.byte	0x04, 0x12
        /*004a*/ 	.short	(.L_13 - .L_12)
	.align		4
.L_12:
        /*004c*/ 	.word	index@(pix2ang_ring_batch)
        /*0050*/ 	.word	0x00000000


	//----- nvinfo : EIATTR_MIN_STACK_SIZE
	.align		4
.L_13:
        /*0054*/ 	.byte	0x04, 0x12
        /*0056*/ 	.short	(.L_15 - .L_14)
	.align		4
.L_14:
        /*0058*/ 	.word	index@(ang2pix_ring_with_rings)
        /*005c*/ 	.word	0x00000000
.L_15:


//--------------------- .nv.compat                --------------------------
	.section	.nv.compat,"",@"SHT_CUDA_COMPAT_INFO"
	.align	4
        /*0000*/ 	.byte	0x02, 0x09, 0x00, 0x00, 0x02, 0x02, 0x01, 0x00, 0x02, 0x05, 0x05, 0x00, 0x03, 0x07, 0x01, 0x01
        /*0010*/ 	.byte	0x02, 0x03, 0x00, 0x00, 0x02, 0x06, 0x01, 0x00, 0x04, 0x0b, 0x08, 0x00, 0x01, 0x00, 0x00, 0x00
        /*0020*/ 	.byte	0x00, 0x00, 0x00, 0x00


//--------------------- .nv.info.pix2ang_ring_batch --------------------------
	.section	.nv.info.pix2ang_ring_batch,"",@"SHT_CUDA_INFO"
	.sectionflags	@""
	.align	4


	//----- nvinfo : EIATTR_CUDA_API_VERSION
	.align		4
        /*0000*/ 	.byte	0x04, 0x37
        /*0002*/ 	.short	(.L_17 - .L_16)
.L_16:
        /*0004*/ 	.word	0x00000082


	//----- nvinfo : EIATTR_KPARAM_INFO
	.align		4
.L_17:
        /*0008*/ 	.byte	0x04, 0x17
        /*000a*/ 	.short	(.L_19 - .L_18)
.L_18:
        /*000c*/ 	.word	0x00000000
        /*0010*/ 	.short	0x0007
        /*0012*/ 	.short	0x0038
        /*0014*/ 	.byte	0x00, 0xf5, 0x21, 0x00


	//----- nvinfo : EIATTR_KPARAM_INFO
	.align		4
.L_19:
        /*0018*/ 	.byte	0x04, 0x17
        /*001a*/ 	.short	(.L_21 - .L_20)
.L_20:
        /*001c*/ 	.word	0x00000000
        /*0020*/ 	.short	0x0006
        /*0022*/ 	.short	0x0030
        /*0024*/ 	.byte	0x00, 0xf5, 0x21, 0x00


	//----- nvinfo : EIATTR_KPARAM_INFO
	.align		4
.L_21:
        /*0028*/ 	.byte	0x04, 0x17
        /*002a*/ 	.short	(.L_23 - .L_22)
.L_22:
        /*002c*/ 	.word	0x00000000
        /*0030*/ 	.short	0x0005
        /*0032*/ 	.short	0x0028
        /*0034*/ 	.byte	0x00, 0xf5, 0x21, 0x00


	//----- nvinfo : EIATTR_KPARAM_INFO
	.align		4
.L_23:
        /*0038*/ 	.byte	0x04, 0x17
        /*003a*/ 	.short	(.L_25 - .L_24)
.L_24:
        /*003c*/ 	.word	0x00000000
        /*0040*/ 	.short	0x0004
        /*0042*/ 	.short	0x0020
        /*0044*/ 	.byte	0x00, 0xf5, 0x21, 0x00


	//----- nvinfo : EIATTR_KPARAM_INFO
	.align		4
.L_25:
        /*0048*/ 	.byte	0x04, 0x17
        /*004a*/ 	.short	(.L_27 - .L_26)
.L_26:
        /*004c*/ 	.word	0x00000000
        /*0050*/ 	.short	0x0003
        /*0052*/ 	.short	0x0018
        /*0054*/ 	.byte	0x00, 0xf5, 0x21, 0x00


	//----- nvinfo : EIATTR_KPARAM_INFO
	.align		4
.L_27:
        /*0058*/ 	.byte	0x04, 0x17
        /*005a*/ 	.short	(.L_29 - .L_28)
.L_28:
        /*005c*/ 	.word	0x00000000
        /*0060*/ 	.short	0x0002
        /*0062*/ 	.short	0x0010
        /*0064*/ 	.byte	0x00, 0xf5, 0x21, 0x00


	//----- nvinfo : EIATTR_KPARAM_INFO
	.align		4
.L_29:
        /*0068*/ 	.byte	0x04, 0x17
        /*006a*/ 	.short	(.L_31 - .L_30)
.L_30:
        /*006c*/ 	.word	0x00000000
        /*0070*/ 	.short	0x0001
        /*0072*/ 	.short	0x0008
        /*0074*/ 	.byte	0x00, 0xf0, 0x11, 0x00


	//----- nvinfo : EIATTR_KPARAM_INFO
	.align		4
.L_31:
        /*0078*/ 	.byte	0x04, 0x17
        /*007a*/ 	.short	(.L_33 - .L_32)
.L_32:
        /*007c*/ 	.word	0x00000000
        /*0080*/ 	.short	0x0000
        /*0082*/ 	.short	0x0000
        /*0084*/ 	.byte	0x00, 0xf5, 0x21, 0x00


	//----- nvinfo : EIATTR_SPARSE_MMA_MASK
	.align		4
.L_33:
        /*0088*/ 	.byte	0x03, 0x50
        /*008a*/ 	.short	0x0000


	//----- nvinfo : EIATTR_MAXREG_COUNT
	.align		4
        /*008c*/ 	.byte	0x03, 0x1b
        /*008e*/ 	.short	0x00ff


	//----- nvinfo : EIATTR_MERCURY_ISA_VERSION
	.align		4
        /*0090*/ 	.byte	0x03, 0x5f
        /*0092*/ 	.short	0x0101


	//----- nvinfo : EIATTR_VRC_CTA_INIT_COUNT
	.align		4
        /*0094*/ 	.byte	0x02, 0x4a
	.zero		1
	.zero		1


	//----- nvinfo : EIATTR_EXIT_INSTR_OFFSETS
	.align		4
        /*0098*/ 	.byte	0x04, 0x1c
        /*009a*/ 	.short	(.L_35 - .L_34)


	//   ....[0]....
.L_34:
        /*009c*/ 	.word	0x00000070


	//   ....[1]....
        /*00a0*/ 	.word	0x00000660


	//----- nvinfo : EIATTR_CRS_STACK_SIZE
	.align		4
.L_35:
        /*00a4*/ 	.byte	0x04, 0x1e
        /*00a6*/ 	.short	(.L_37 - .L_36)
.L_36:
        /*00a8*/ 	.word	0x00000000


	//----- nvinfo : EIATTR_CBANK_PARAM_SIZE
	.align		4
.L_37:
        /*00ac*/ 	.byte	0x03, 0x19
        /*00ae*/ 	.short	0x0040


	//----- nvinfo : EIATTR_PARAM_CBANK
	.align		4
        /*00b0*/ 	.byte	0x04, 0x0a
        /*00b2*/ 	.short	(.L_39 - .L_38)
	.align		4
.L_38:
        /*00b4*/ 	.word	index@(.nv.constant0.pix2ang_ring_batch)
        /*00b8*/ 	.short	0x0380
        /*00ba*/ 	.short	0x0040


	//----- nvinfo : EIATTR_SW_WAR
	.align		4
.L_39:
        /*00bc*/ 	.byte	0x04, 0x36
        /*00be*/ 	.short	(.L_41 - .L_40)
.L_40:
        /*00c0*/ 	.word	0x00000008
.L_41:


//--------------------- .nv.info.ang2pix_ring_with_rings --------------------------
	.section	.nv.info.ang2pix_ring_with_rings,"",@"SHT_CUDA_INFO"
	.sectionflags	@""
	.align	4


	//----- nvinfo : EIATTR_CUDA_API_VERSION
	.align		4
        /*0000*/ 	.byte	0x04, 0x37
        /*0002*/ 	.short	(.L_43 - .L_42)
.L_42:
        /*0004*/ 	.word	0x00000082


	//----- nvinfo : EIATTR_KPARAM_INFO
	.align		4
.L_43:
        /*0008*/ 	.byte	0x04, 0x17
        /*000a*/ 	.short	(.L_45 - .L_44)
.L_44:
        /*000c*/ 	.word	0x00000000
        /*0010*/ 	.short	0x0007
        /*0012*/ 	.short	0x0038
        /*0014*/ 	.byte	0x00, 0xf5, 0x21, 0x00


	//----- nvinfo : EIATTR_KPARAM_INFO
	.align		4
.L_45:
        /*0018*/ 	.byte	0x04, 0x17
        /*001a*/ 	.short	(.L_47 - .L_46)
.L_46:
        /*001c*/ 	.word	0x00000000
        /*0020*/ 	.short	0x0006
        /*0022*/ 	.short	0x0030
        /*0024*/ 	.byte	0x00, 0xf5, 0x21, 0x00


	//----- nvinfo : EIATTR_KPARAM_INFO
	.align		4
.L_47:
        /*0028*/ 	.byte	0x04, 0x17
        /*002a*/ 	.short	(.L_49 - .L_48)
.L_48:
        /*002c*/ 	.word	0x00000000
        /*0030*/ 	.short	0x0005
        /*0032*/ 	.short	0x0028
        /*0034*/ 	.byte	0x00, 0xf5, 0x21, 0x00


	//----- nvinfo : EIATTR_KPARAM_INFO
	.align		4
.L_49:
        /*0038*/ 	.byte	0x04, 0x17
        /*003a*/ 	.short	(.L_51 - .L_50)
.L_50:
        /*003c*/ 	.word	0x00000000
        /*0040*/ 	.short	0x0004
        /*0042*/ 	.short	0x0020
        /*0044*/ 	.byte	0x00, 0xf5, 0x21, 0x00


	//----- nvinfo : EIATTR_KPARAM_INFO
	.align		4
.L_51:
        /*0048*/ 	.byte	0x04, 0x17
        /*004a*/ 	.short	(.L_53 - .L_52)
.L_52:
        /*004c*/ 	.word	0x00000000
        /*0050*/ 	.short	0x0003
        /*0052*/ 	.short	0x0018
        /*0054*/ 	.byte	0x00, 0xf0, 0x11, 0x00


	//----- nvinfo : EIATTR_KPARAM_INFO
	.align		4
.L_53:
        /*0058*/ 	.byte	0x04, 0x17
        /*005a*/ 	.short	(.L_55 - .L_54)
.L_54:
        /*005c*/ 	.word	0x00000000
        /*0060*/ 	.short	0x0002
        /*0062*/ 	.short	0x0010
        /*0064*/ 	.byte	0x00, 0xf5, 0x21, 0x00


	//----- nvinfo : EIATTR_KPARAM_INFO
	.align		4
.L_55:
        /*0068*/ 	.byte	0x04, 0x17
        /*006a*/ 	.short	(.L_57 - .L_56)
.L_56:
        /*006c*/ 	.word	0x00000000
        /*0070*/ 	.short	0x0001
        /*0072*/ 	.short	0x0008
        /*0074*/ 	.byte	0x00, 0xf5, 0x21, 0x00


	//----- nvinfo : EIATTR_KPARAM_INFO
	.align		4
.L_57:
        /*0078*/ 	.byte	0x04, 0x17
        /*007a*/ 	.short	(.L_59 - .L_58)
.L_58:
        /*007c*/ 	.word	0x00000000
        /*0080*/ 	.short	0x0000
        /*0082*/ 	.short	0x0000
        /*0084*/ 	.byte	0x00, 0xf5, 0x21, 0x00


	//----- nvinfo : EIATTR_SPARSE_MMA_MASK
	.align		4
.L_59:
        /*0088*/ 	.byte	0x03, 0x50
        /*008a*/ 	.short	0x0000


	//----- nvinfo : EIATTR_MAXREG_COUNT
	.align		4
        /*008c*/ 	.byte	0x03, 0x1b
        /*008e*/ 	.short	0x00ff


	//----- nvinfo : EIATTR_MERCURY_ISA_VERSION
	.align		4
        /*0090*/ 	.byte	0x03, 0x5f
        /*0092*/ 	.short	0x0101


	//----- nvinfo : EIATTR_VRC_CTA_INIT_COUNT
	.align		4
        /*0094*/ 	.byte	0x02, 0x4a
	.zero		1
	.zero		1


	//----- nvinfo : EIATTR_EXIT_INSTR_OFFSETS
	.align		4
        /*0098*/ 	.byte	0x04, 0x1c
        /*009a*/ 	.short	(.L_61 - .L_60)


	//   ....[0]....
.L_60:
        /*009c*/ 	.word	0x00000070


	//   ....[1]....
        /*00a0*/ 	.word	0x00000d00


	//----- nvinfo : EIATTR_CRS_STACK_SIZE
	.align		4
.L_61:
        /*00a4*/ 	.byte	0x04, 0x1e
        /*00a6*/ 	.short	(.L_63 - .L_62)
.L_62:
        /*00a8*/ 	.word	0x00000000


	//----- nvinfo : EIATTR_CBANK_PARAM_SIZE
	.align		4
.L_63:
        /*00ac*/ 	.byte	0x03, 0x19
        /*00ae*/ 	.short	0x0040


	//----- nvinfo : EIATTR_PARAM_CBANK
	.align		4
        /*00b0*/ 	.byte	0x04, 0x0a
        /*00b2*/ 	.short	(.L_65 - .L_64)
	.align		4
.L_64:
        /*00b4*/ 	.word	index@(.nv.constant0.ang2pix_ring_with_rings)
        /*00b8*/ 	.short	0x0380
        /*00ba*/ 	.short	0x0040


	//----- nvinfo : EIATTR_SW_WAR
	.align		4
.L_65:
        /*00bc*/ 	.byte	0x04, 0x36
        /*00be*/ 	.short	(.L_67 - .L_66)
.L_66:
        /*00c0*/ 	.word	0x00000008
.L_67:


//--------------------- .nv.callgraph             --------------------------
	.section	.nv.callgraph,"",@"SHT_CUDA_CALLGRAPH"
	.align	4
	.sectionentsize	8
	.align		4
        /*0000*/ 	.word	0x00000000
	.align		4
        /*0004*/ 	.word	0xffffffff
	.align		4
        /*0008*/ 	.word	0x00000000
	.align		4
        /*000c*/ 	.word	0xfffffffe
	.align		4
        /*0010*/ 	.word	0x00000000
	.align		4
        /*0014*/ 	.word	0xfffffffd
	.align		4
        /*0018*/ 	.word	0x00000000
	.align		4
        /*001c*/ 	.word	0xfffffffc


//--------------------- .text.pix2ang_ring_batch  --------------------------
	.section	.text.pix2ang_ring_batch,"ax",@progbits
	.align	128
        .global         pix2ang_ring_batch
        .type           pix2ang_ring_batch,@function
        .size           pix2ang_ring_batch,(.L_x_36 - pix2ang_ring_batch)
        .other          pix2ang_ring_batch,@"STO_CUDA_ENTRY STV_DEFAULT"
pix2ang_ring_batch:
.text.pix2ang_ring_batch:
[----:B------:R-:W-:Y:S01]  /*0000*/  LDC R1, c[0x0][0x37c] ;  /* 0x0000df00ff017b82 */ /* 0x000fe20000000800 */
[----:B------:R-:W0:Y:S07]  /*0010*/  S2R R3, SR_TID.X ;  /* 0x0000000000037919 */ /* 0x000e2e0000002100 */
[----:B------:R-:W0:Y:S01]  /*0020*/  S2UR UR4, SR_CTAID.X ;  /* 0x00000000000479c3 */ /* 0x000e220000002500 */
[----:B------:R-:W1:Y:S07]  /*0030*/  LDCU UR5, c[0x0][0x388] ;  /* 0x00007100ff0577ac */ /* 0x000e6e0008000800 */
[----:B------:R-:W0:Y:S02]  /*0040*/  LDC R0, c[0x0][0x360] ;  /* 0x0000d800ff007b82 */ /* 0x000e240000000800 */
[----:B0-----:R-:W-:-:S05]  /*0050*/  IMAD R0, R0, UR4, R3 ;  /* 0x0000000400007c24 */ /* 0x001fca000f8e0203 */
[----:B-1----:R-:W-:-:S13]  /*0060*/  ISETP.GE.AND P0, PT, R0, UR5, PT ;  /* 0x0000000500007c0c */ /* 0x002fda000bf06270 */
[----:B------:R-:W-:Y:S05]  /*0070*/  @P0 EXIT ;  /* 0x000000000000094d */ /* 0x000fea0003800000 */
[----:B------:R-:W0:Y:S01]  /*0080*/  LDC.64 R4, c[0x0][0x380] ;  /* 0x0000e000ff047b82 */ /* 0x000e220000000a00 */
[----:B------:R-:W1:Y:S07]  /*0090*/  LDCU.64 UR4, c[0x0][0x358] ;  /* 0x00006b00ff0477ac */ /* 0x000e6e0008000a00 */
[----:B------:R-:W2:Y:S01]  /*00a0*/  LDC.64 R6, c[0x0][0x398] ;  /* 0x0000e600ff067b82 */ /* 0x000ea20000000a00 */
[----:B0-----:R-:W-:-:S06]  /*00b0*/  IMAD.WIDE R4, R0, 0x8, R4 ;  /* 0x0000000800047825 */ /* 0x001fcc00078e0204 */
[----:B-1----:R-:W5:Y:S01]  /*00c0*/  LDG.E.64.CONSTANT R4, desc[UR4][R4.64] ;  /* 0x0000000404047981 */ /* 0x002f62000c1e9b00 */
[----:B------:R-:W-:Y:S01]  /*00d0*/  BSSY.RECONVERGENT B0, `(.L_x_0) ;  /* 0x000000a000007945 */ /* 0x000fe20003800200 */
[----:B--2---:R-:W-:-:S07]  /*00e0*/  IMAD.MOV.U32 R11, RZ, RZ, RZ ;  /* 0x000000ffff0b7224 */ /* 0x004fce00078e00ff */
.L_x_1:
[----:B------:R-:W-:-:S05]  /*00f0*/  IMAD.WIDE.U32 R8, R11, 0x8, R6 ;  /* 0x000000080b087825 */ /* 0x000fca00078e0006 */
[----:B------:R-:W2:Y:S01]  /*0100*/  LDG.E.64.CONSTANT R2, desc[UR4][R8.64+0x8] ;  /* 0x0000080408027981 */ /* 0x000ea2000c1e9b00 */
[----:B------:R-:W-:Y:S01]  /*0110*/  IMAD.MOV.U32 R14, RZ, RZ, R11 ;  /* 0x000000ffff0e7224 */ /* 0x000fe200078e000b */
[----:B--2--5:R-:W-:Y:S01]  /*0120*/  ISETP.GT.U32.AND P0, PT, R2, R4, PT ;  /* 0x000000040200720c */ /* 0x024fe20003f04070 */
[----:B------:R-:W-:-:S03]  /*0130*/  VIADD R2, R11, 0x1 ;  /* 0x000000010b027836 */ /* 0x000fc60000000000 */
[----:B------:R-:W-:Y:S01]  /*0140*/  ISETP.GT.AND.EX P0, PT, R3, R5, PT, P0 ;  /* 0x000000050300720c */ /* 0x000fe20003f04300 */
[----:B------:R-:W-:-:S12]  /*0150*/  IMAD.MOV.U32 R11, RZ, RZ, R2 ;  /* 0x000000ffff0b7224 */ /* 0x000fd800078e0002 */
[----:B------:R-:W-:Y:S05]  /*0160*/  @!P0 BRA `(.L_x_1) ;  /* 0xfffffffc00e08947 */ /* 0x000fea000383ffff */
[----:B------:R-:W-:Y:S05]  /*0170*/  BSYNC.RECONVERGENT B0 ;  /* 0x0000000000007941 */ /* 0x000fea0003800200 */
.L_x_0:
[----:B------:R-:W0:Y:S01]  /*0180*/  LDC.64 R2, c[0x0][0x3a0] ;  /* 0x0000e800ff027b82 */ /* 0x000e220000000a00 */
[----:B------:R-:W2:Y:S01]  /*0190*/  LDG.E.64.CONSTANT R8, desc[UR4][R8.64] ;  /* 0x0000000408087981 */ /* 0x000ea2000c1e9b00 */
[----:B0-----:R-:W-:-:S05]  /*01a0*/  IMAD.WIDE.U32 R2, R14, 0x4, R2 ;  /* 0x000000040e027825 */ /* 0x001fca00078e0002 */
[----:B------:R-:W3:Y:S01]  /*01b0*/  LDG.E.CONSTANT R6, desc[UR4][R2.64] ;  /* 0x0000000402067981 */ /* 0x000ee2000c1e9900 */
[----:B------:R-:W-:Y:S01]  /*01c0*/  IMAD.MOV.U32 R10, RZ, RZ, 0x1 ;  /* 0x00000001ff0a7424 */ /* 0x000fe200078e00ff */
[----:B------:R-:W-:Y:S01]  /*01d0*/  UMOV UR6, 0x54442d18 ;  /* 0x54442d1800067882 */ /* 0x000fe20000000000 */
[----:B------:R-:W-:Y:S01]  /*01e0*/  UMOV UR7, 0x401921fb ;  /* 0x401921fb00077882 */ /* 0x000fe20000000000 */
[----:B------:R-:W-:Y:S01]  /*01f0*/  BSSY.RECONVERGENT B0, `(.L_x_2) ;  /* 0x0000016000007945 */ /* 0x000fe20003800200 */
[----:B---3--:R-:W0:Y:S08]  /*0200*/  I2F.F64 R6, R6 ;  /* 0x0000000600067312 */ /* 0x008e300000201c00 */
[----:B0-----:R-:W0:Y:S02]  /*0210*/  MUFU.RCP64H R11, R7 ;  /* 0x00000007000b7308 */ /* 0x001e240000001800 */
[----:B0-----:R-:W-:-:S08]  /*0220*/  DFMA R12, -R6, R10, 1 ;  /* 0x3ff00000060c742b */ /* 0x001fd0000000010a */
[----:B------:R-:W-:-:S08]  /*0230*/  DFMA R12, R12, R12, R12 ;  /* 0x0000000c0c0c722b */ /* 0x000fd0000000000c */
[----:B------:R-:W-:-:S08]  /*0240*/  DFMA R12, R10, R12, R10 ;  /* 0x0000000c0a0c722b */ /* 0x000fd0000000000a */
[----:B------:R-:W-:-:S08]  /*0250*/  DFMA R10, -R6, R12, 1 ;  /* 0x3ff00000060a742b */ /* 0x000fd0000000010c */
[----:B------:R-:W-:-:S08]  /*0260*/  DFMA R10, R12, R10, R12 ;  /* 0x0000000a0c0a722b */ /* 0x000fd0000000000c */
[----:B------:R-:W-:-:S08]  /*0270*/  DMUL R2, R10, UR6 ;  /* 0x000000060a027c28 */ /* 0x000fd00008000000 */
[----:B------:R-:W-:-:S08]  /*0280*/  DFMA R12, -R6, R2, UR6 ;  /* 0x00000006060c7e2b */ /* 0x000fd00008000102 */
[----:B------:R-:W-:-:S10]  /*0290*/  DFMA R2, R10, R12, R2 ;  /* 0x0000000c0a02722b */ /* 0x000fd40000000002 */
[----:B------:R-:W-:-:S05]  /*02a0*/  FFMA R10, RZ, R7, R3 ;  /* 0x00000007ff0a7223 */ /* 0x000fca0000000003 */
[----:B------:R-:W-:Y:S02]  /*02b0*/  FSETP.GT.AND P0, PT, |R10|, 1.469367938527859385e-39, PT ;  /* 0x001000000a00780b */ /* 0x000fe40003f04200 */
[----:B--2---:R-:W-:-:S05]  /*02c0*/  IADD3 R4, P1, PT, R4, -R8, RZ ;  /* 0x8000000804047210 */ /* 0x004fca0007f3e0ff */
[----:B------:R-:W-:-:S06]  /*02d0*/  IMAD.X R5, R5, 0x1, ~R9, P1 ;  /* 0x0000000105057824 */ /* 0x000fcc00008e0e09 */
[----:B------:R-:W-:Y:S05]  /*02e0*/  @P0 BRA `(.L_x_3) ;  /* 0x0000000000180947 */ /* 0x000fea0003800000 */
[----:B------:R-:W-:Y:S01]  /*02f0*/  IMAD.MOV.U32 R8, RZ, RZ, R6 ;  /* 0x000000ffff087224 */ /* 0x000fe200078e0006 */
[----:B------:R-:W-:Y:S01]  /*0300*/  MOV R18, 0x350 ;  /* 0x0000035000127802 */ /* 0x000fe20000000f00 */
[----:B------:R-:W-:Y:S02]  /*0310*/  IMAD.MOV.U32 R9, RZ, RZ, R7 ;  /* 0x000000ffff097224 */ /* 0x000fe400078e0007 */
[----:B------:R-:W-:Y:S02]  /*0320*/  IMAD.MOV.U32 R10, RZ, RZ, 0x54442d18 ;  /* 0x54442d18ff0a7424 */ /* 0x000fe400078e00ff */
[----:B------:R-:W-:-:S07]  /*0330*/  IMAD.MOV.U32 R11, RZ, RZ, 0x401921fb ;  /* 0x401921fbff0b7424 */ /* 0x000fce00078e00ff */
[----:B------:R-:W-:Y:S05]  /*0340*/  CALL.REL.NOINC `($__internal_0_$__cuda_sm20_div_rn_f64_full) ;  /* 0x0000000000c87944 */ /* 0x000fea0003c00000 */
.L_x_3:
[----:B------:R-:W-:Y:S05]  /*0350*/  BSYNC.RECONVERGENT B0 ;  /* 0x0000000000007941 */ /* 0x000fea0003800200 */
.L_x_2:
[----:B------:R-:W0:Y:S02]  /*0360*/  LDC.64 R8, c[0x0][0x3a8] ;  /* 0x0000ea00ff087b82 */ /* 0x000e240000000a00 */
[----:B0-----:R-:W-:-:S06]  /*0370*/  IMAD.WIDE.U32 R8, R14, 0x8, R8 ;  /* 0x000000080e087825 */ /* 0x001fcc00078e0008 */
[----:B------:R-:W2:Y:S01]  /*0380*/  LDG.E.64.CONSTANT R8, desc[UR4][R8.64] ;  /* 0x0000000408087981 */ /* 0x000ea2000c1e9b00 */
[----:B------:R-:W2:Y:S01]  /*0390*/  I2F.F64.S64 R4, R4 ;  /* 0x0000000400047312 */ /* 0x000ea20000301c00 */
[----:B------:R-:W-:Y:S01]  /*03a0*/  UMOV UR6, 0x54442d18 ;  /* 0x54442d1800067882 */ /* 0x000fe20000000000 */
[----:B------:R-:W-:Y:S01]  /*03b0*/  UMOV UR7, 0x401921fb ;  /* 0x401921fb00077882 */ /* 0x000fe20000000000 */
[----:B------:R-:W-:Y:S01]  /*03c0*/  BSSY.RECONVERGENT B0, `(.L_x_4) ;  /* 0x0000020000007945 */ /* 0x000fe20003800200 */
[----:B--2---:R-:W-:-:S08]  /*03d0*/  DFMA R6, R4, R2, R8 ;  /* 0x000000020406722b */ /* 0x004fd00000000008 */
[----:B------:R-:W-:-:S14]  /*03e0*/  DSETP.GE.AND P0, PT, R6, UR6, PT ;  /* 0x0000000606007e2a */ /* 0x000fdc000bf06000 */
[----:B------:R-:W-:Y:S05]  /*03f0*/  @!P0 BRA `(.L_x_5) ;  /* 0x0000000000708947 */ /* 0x000fea0003800000 */
[----:B------:R-:W0:Y:S01]  /*0400*/  MUFU.RCP64H R3, 6.283184051513671875 ;  /* 0x401921fb00037908 */ /* 0x000e220000001800 */
[----:B------:R-:W-:Y:S01]  /*0410*/  IMAD.MOV.U32 R8, RZ, RZ, 0x54442d18 ;  /* 0x54442d18ff087424 */ /* 0x000fe200078e00ff */
[----:B------:R-:W-:Y:S01]  /*0420*/  FSETP.GEU.AND P1, PT, |R7|, 6.5827683646048100446e-37, PT ;  /* 0x036000000700780b */ /* 0x000fe20003f2e200 */
[----:B------:R-:W-:Y:S01]  /*0430*/  IMAD.MOV.U32 R9, RZ, RZ, 0x401921fb ;  /* 0x401921fbff097424 */ /* 0x000fe200078e00ff */
[----:B------:R-:W-:Y:S01]  /*0440*/  BSSY.RECONVERGENT B1, `(.L_x_6) ;  /* 0x0000013000017945 */ /* 0x000fe20003800200 */
[----:B------:R-:W-:-:S06]  /*0450*/  IMAD.MOV.U32 R2, RZ, RZ, 0x1 ;  /* 0x00000001ff027424 */ /* 0x000fcc00078e00ff */
[----:B0-----:R-:W-:-:S08]  /*0460*/  DFMA R4, R2, -R8, 1 ;  /* 0x3ff000000204742b */ /* 0x001fd00000000808 */
[----:B------:R-:W-:-:S08]  /*0470*/  DFMA R4, R4, R4, R4 ;  /* 0x000000040404722b */ /* 0x000fd00000000004 */
[----:B------:R-:W-:-:S08]  /*0480*/  DFMA R4, R2, R4, R2 ;  /* 0x000000040204722b */ /* 0x000fd00000000002 */
[----:B------:R-:W-:-:S08]  /*0490*/  DFMA R2, R4, -R8, 1 ;  /* 0x3ff000000402742b */ /* 0x000fd00000000808 */
[----:B------:R-:W-:-:S08]  /*04a0*/  DFMA R2, R4, R2, R4 ;  /* 0x000000020402722b */ /* 0x000fd00000000004 */
[----:B------:R-:W-:-:S08]  /*04b0*/  DMUL R4, R6, R2 ;  /* 0x0000000206047228 */ /* 0x000fd00000000000 */
[----:B------:R-:W-:-:S08]  /*04c0*/  DFMA R8, R4, -R8, R6 ;  /* 0x800000080408722b */ /* 0x000fd00000000006 */
[----:B------:R-:W-:-:S10]  /*04d0*/  DFMA R2, R2, R8, R4 ;  /* 0x000000080202722b */ /* 0x000fd40000000004 */
[----:B------:R-:W-:-:S05]  /*04e0*/  FFMA R4, RZ, 2.3926990032196044922, R3 ;  /* 0x401921fbff047823 */ /* 0x000fca0000000003 */
[----:B------:R-:W-:-:S13]  /*04f0*/  FSETP.GT.AND P0, PT, |R4|, 1.469367938527859385e-39, PT ;  /* 0x001000000400780b */ /* 0x000fda0003f04200 */
[----:B------:R-:W-:Y:S05]  /*0500*/  @P0 BRA P1, `(.L_x_7) ;  /* 0x0000000000180947 */ /* 0x000fea0000800000 */
[----:B------:R-:W-:Y:S01]  /*0510*/  IMAD.MOV.U32 R10, RZ, RZ, R6 ;  /* 0x000000ffff0a7224 */ /* 0x000fe200078e0006 */
[----:B------:R-:W-:Y:S01]  /*0520*/  MOV R11, R7 ;  /* 0x00000007000b7202 */ /* 0x000fe20000000f00 */
[----:B------:R-:W-:Y:S01]  /*0530*/  IMAD.MOV.U32 R8, RZ, RZ, 0x54442d18 ;  /* 0x54442d18ff087424 */ /* 0x000fe200078e00ff */
[----:B------:R-:W-:Y:S01]  /*0540*/  MOV R18, 0x570 ;  /* 0x0000057000127802 */ /* 0x000fe20000000f00 */
[----:B------:R-:W-:-:S07]  /*0550*/  IMAD.MOV.U32 R9, RZ, RZ, 0x401921fb ;  /* 0x401921fbff097424 */ /* 0x000fce00078e00ff */
[----:B------:R-:W-:Y:S05]  /*0560*/  CALL.REL.NOINC `($__internal_0_$__cuda_sm20_div_rn_f64_full) ;  /* 0x0000000000407944 */ /* 0x000fea0003c00000 */
.L_x_7:
[----:B------:R-:W-:Y:S05]  /*0570*/  BSYNC.RECONVERGENT B1 ;  /* 0x0000000000017941 */ /* 0x000fea0003800200 */
.L_x_6:
[----:B------:R-:W0:Y:S01]  /*0580*/  FRND.F64.FLOOR R2, R2 ;  /* 0x0000000200027313 */ /* 0x000e220000305800 */
[----:B------:R-:W-:Y:S01]  /*0590*/  UMOV UR6, 0x54442d18 ;  /* 0x54442d1800067882 */ /* 0x000fe20000000000 */
[----:B------:R-:W-:Y:S02]  /*05a0*/  UMOV UR7, 0x401921fb ;  /* 0x401921fb00077882 */ /* 0x000fe40000000000 */
[----:B0-----:R-:W-:-:S11]  /*05b0*/  DFMA R6, R2, -UR6, R6 ;  /* 0x8000000602067c2b */ /* 0x001fd60008000006 */
.L_x_5:
[----:B------:R-:W-:Y:S05]  /*05c0*/  BSYNC.RECONVERGENT B0 ;  /* 0x0000000000007941 */ /* 0x000fea0003800200 */
.L_x_4:
[----:B------:R-:W0:Y:S08]  /*05d0*/  LDC.64 R2, c[0x0][0x390] ;  /* 0x0000e400ff027b82 */ /* 0x000e300000000a00 */
[----:B------:R-:W1:Y:S01]  /*05e0*/  LDC.64 R4, c[0x0][0x3b8] ;  /* 0x0000ee00ff047b82 */ /* 0x000e620000000a00 */
[----:B0-----:R-:W-:-:S07]  /*05f0*/  IMAD.WIDE.U32 R14, R14, 0x8, R2 ;  /* 0x000000080e0e7825 */ /* 0x001fce00078e0002 */
[----:B------:R-:W0:Y:S01]  /*0600*/  LDC.64 R2, c[0x0][0x3b0] ;  /* 0x0000ec00ff027b82 */ /* 0x000e220000000a00 */
[----:B------:R-:W2:Y:S01]  /*0610*/  LDG.E.64.CONSTANT R14, desc[UR4][R14.64] ;  /* 0x000000040e0e7981 */ /* 0x000ea2000c1e9b00 */
[----:B-1----:R-:W-:-:S04]  /*0620*/  IMAD.WIDE R4, R0, 0x8, R4 ;  /* 0x0000000800047825 */ /* 0x002fc800078e0204 */
[----:B0-----:R-:W-:-:S05]  /*0630*/  IMAD.WIDE R2, R0, 0x8, R2 ;  /* 0x0000000800027825 */ /* 0x001fca00078e0202 */
[----:B--2---:R-:W-:Y:S04]  /*0640*/  STG.E.64 desc[UR4][R2.64], R14 ;  /* 0x0000000e02007986 */ /* 0x004fe8000c101b04 */
[----:B------:R-:W-:Y:S01]  /*0650*/  STG.E.64 desc[UR4][R4.64], R6 ;  /* 0x0000000604007986 */ /* 0x000fe2000c101b04 */
[----:B------:R-:W-:Y:S05]  /*0660*/  EXIT ;  /* 0x000000000000794d */ /* 0x000fea0003800000 */
        .weak           $__internal_0_$__cuda_sm20_div_rn_f64_full
        .type           $__internal_0_$__cuda_sm20_div_rn_f64_full,@function
        .size           $__internal_0_$__cuda_sm20_div_rn_f64_full,(.L_x_36 - $__internal_0_$__cuda_sm20_div_rn_f64_full)
$__internal_0_$__cuda_sm20_div_rn_f64_full:
[C---:B------:R-:W-:Y:S01]  /*0670*/  FSETP.GEU.AND P0, PT, |R9|.reuse, 1.469367938527859385e-39, PT ;  /* 0x001000000900780b */ /* 0x040fe20003f0e200 */
[----:B------:R-:W-:Y:S01]  /*0680*/  IMAD.MOV.U32 R20, RZ, RZ, 0x1 ;  /* 0x00000001ff147424 */ /* 0x000fe200078e00ff */
[----:B------:R-:W-:Y:S01]  /*0690*/  LOP3.LUT R2, R9, 0x800fffff, RZ, 0xc0, !PT ;  /* 0x800fffff09027812 */ /* 0x000fe200078ec0ff */
[----:B------:R-:W-:Y:S01]  /*06a0*/  BSSY.RECONVERGENT B2, `(.L_x_8) ;  /* 0x0000055000027945 */ /* 0x000fe20003800200 */
[C---:B------:R-:W-:Y:S02]  /*06b0*/  FSETP.GEU.AND P2, PT, |R11|.reuse, 1.469367938527859385e-39, PT ;  /* 0x001000000b00780b */ /* 0x040fe40003f4e200 */
[----:B------:R-:W-:Y:S01]  /*06c0*/  LOP3.LUT R3, R2, 0x3ff00000, RZ, 0xfc, !PT ;  /* 0x3ff0000002037812 */ /* 0x000fe200078efcff */
[----:B------:R-:W-:Y:S01]  /*06d0*/  IMAD.MOV.U32 R2, RZ, RZ, R8 ;  /* 0x000000ffff027224 */ /* 0x000fe200078e0008 */
[----:B------:R-:W-:Y:S02]  /*06e0*/  LOP3.LUT R16, R11, 0x7ff00000, RZ, 0xc0, !PT ;  /* 0x7ff000000b107812 */ /* 0x000fe400078ec0ff */
[----:B------:R-:W-:-:S03]  /*06f0*/  LOP3.LUT R17, R9, 0x7ff00000, RZ, 0xc0, !PT ;  /* 0x7ff0000009117812 */ /* 0x000fc600078ec0ff */
[----:B------:R-:W-:Y:S01]  /*0700*/  @!P0 DMUL R2, R8, 8.98846567431157953865e+307 ;  /* 0x7fe0000008028828 */ /* 0x000fe20000000000 */
[C---:B------:R-:W-:Y:S01]  /*0710*/  ISETP.GE.U32.AND P1, PT, R16.reuse, R17, PT ;  /* 0x000000111000720c */ /* 0x040fe20003f26070 */
[----:B------:R-:W-:Y:S02]  /*0720*/  IMAD.MOV.U32 R26, RZ, RZ, R17 ;  /* 0x000000ffff1a7224 */ /* 0x000fe400078e0011 */
[----:B------:R-:W-:Y:S01]  /*0730*/  @!P2 LOP3.LUT R15, R9, 0x7ff00000, RZ, 0xc0, !PT ;  /* 0x7ff00000090fa812 */ /* 0x000fe200078ec0ff */
[----:B------:R-:W-:Y:S01]  /*0740*/  @!P2 IMAD.MOV.U32 R24, RZ, RZ, RZ ;  /* 0x000000ffff18a224 */ /* 0x000fe200078e00ff */
[----:B------:R-:W0:Y:S02]  /*0750*/  MUFU.RCP64H R21, R3 ;  /* 0x0000000300157308 */ /* 0x000e240000001800 */
[----:B------:R-:W-:Y:S01]  /*0760*/  @!P2 ISETP.GE.U32.AND P3, PT, R16, R15, PT ;  /* 0x0000000f1000a20c */ /* 0x000fe20003f66070 */
[----:B------:R-:W-:Y:S01]  /*0770*/  IMAD.MOV.U32 R15, RZ, RZ, 0x1ca00000 ;  /* 0x1ca00000ff0f7424 */ /* 0x000fe200078e00ff */
[----:B------:R-:W-:-:S04]  /*0780*/  @!P0 LOP3.LUT R26, R3, 0x7ff00000, RZ, 0xc0, !PT ;  /* 0x7ff00000031a8812 */ /* 0x000fc800078ec0ff */
[----:B------:R-:W-:Y:S01]  /*0790*/  @!P2 SEL R19, R15, 0x63400000, !P3 ;  /* 0x634000000f13a807 */ /* 0x000fe20005800000 */
[----:B------:R-:W-:-:S03]  /*07a0*/  VIADD R27, R26, 0xffffffff ;  /* 0xffffffff1a1b7836 */ /* 0x000fc60000000000 */
[----:B------:R-:W-:-:S04]  /*07b0*/  @!P2 LOP3.LUT R19, R19, 0x80000000, R11, 0xf8, !PT ;  /* 0x800000001313a812 */ /* 0x000fc800078ef80b */
[----:B------:R-:W-:Y:S01]  /*07c0*/  @!P2 LOP3.LUT R25, R19, 0x100000, RZ, 0xfc, !PT ;  /* 0x001000001319a812 */ /* 0x000fe200078efcff */
[----:B0-----:R-:W-:Y:S01]  /*07d0*/  DFMA R12, R20, -R2, 1 ;  /* 0x3ff00000140c742b */ /* 0x001fe20000000802 */
[----:B------:R-:W-:-:S07]  /*07e0*/  IMAD.MOV.U32 R19, RZ, RZ, R16 ;  /* 0x000000ffff137224 */ /* 0x000fce00078e0010 */
[----:B------:R-:W-:-:S08]  /*07f0*/  DFMA R12, R12, R12, R12 ;  /* 0x0000000c0c0c722b */ /* 0x000fd0000000000c */
[----:B------:R-:W-:Y:S01]  /*0800*/  DFMA R20, R20, R12, R20 ;  /* 0x0000000c1414722b */ /* 0x000fe20000000014 */
[----:B------:R-:W-:Y:S01]  /*0810*/  SEL R13, R15, 0x63400000, !P1 ;  /* 0x634000000f0d7807 */ /* 0x000fe20004800000 */
[----:B------:R-:W-:-:S03]  /*0820*/  IMAD.MOV.U32 R12, RZ, RZ, R10 ;  /* 0x000000ffff0c7224 */ /* 0x000fc600078e000a */
[----:B------:R-:W-:-:S03]  /*0830*/  LOP3.LUT R13, R13, 0x800fffff, R11, 0xf8, !PT ;  /* 0x800fffff0d0d7812 */ /* 0x000fc600078ef80b */
[----:B------:R-:W-:-:S03]  /*0840*/  DFMA R22, R20, -R2, 1 ;  /* 0x3ff000001416742b */ /* 0x000fc60000000802 */
[----:B------:R-:W-:-:S05]  /*0850*/  @!P2 DFMA R12, R12, 2, -R24 ;  /* 0x400000000c0ca82b */ /* 0x000fca0000000818 */
[----:B------:R-:W-:-:S05]  /*0860*/  DFMA R22, R20, R22, R20 ;  /* 0x000000161416722b */ /* 0x000fca0000000014 */
[----:B------:R-:W-:-:S03]  /*0870*/  @!P2 LOP3.LUT R19, R13, 0x7ff00000, RZ, 0xc0, !PT ;  /* 0x7ff000000d13a812 */ /* 0x000fc600078ec0ff */
[----:B------:R-:W-:Y:S01]  /*0880*/  DMUL R20, R22, R12 ;  /* 0x0000000c16147228 */ /* 0x000fe20000000000 */
[----:B------:R-:W-:-:S04]  /*0890*/  IADD3 R17, PT, PT, R19, -0x1, RZ ;  /* 0xffffffff13117810 */ /* 0x000fc80007ffe0ff */
[----:B------:R-:W-:-:S03]  /*08a0*/  ISETP.GT.U32.AND P0, PT, R17, 0x7feffffe, PT ;  /* 0x7feffffe1100780c */ /* 0x000fc60003f04070 */
[----:B------:R-:W-:Y:S01]  /*08b0*/  DFMA R24, R20, -R2, R12 ;  /* 0x800000021418722b */ /* 0x000fe2000000000c */
[----:B------:R-:W-:-:S07]  /*08c0*/  ISETP.GT.U32.OR P0, PT, R27, 0x7feffffe, P0 ;  /* 0x7feffffe1b00780c */ /* 0x000fce0000704470 */
[----:B------:R-:W-:-:S06]  /*08d0*/  DFMA R24, R22, R24, R20 ;  /* 0x000000181618722b */ /* 0x000fcc0000000014 */
[----:B------:R-:W-:Y:S05]  /*08e0*/  @P0 BRA `(.L_x_9) ;  /* 0x00000000006c0947 */ /* 0x000fea0003800000 */
[----:B------:R-:W-:Y:S01]  /*08f0*/  LOP3.LUT R11, R9, 0x7ff00000, RZ, 0xc0, !PT ;  /* 0x7ff00000090b7812 */ /* 0x000fe200078ec0ff */
[----:B------:R-:W-:-:S03]  /*0900*/  IMAD.MOV.U32 R20, RZ, RZ, RZ ;  /* 0x000000ffff147224 */ /* 0x000fc600078e00ff */
[CC--:B------:R-:W-:Y:S02]  /*0910*/  VIADDMNMX R10, R16.reuse, -R11.reuse, 0xb9600000, !PT ;  /* 0xb9600000100a7446 */ /* 0x0c0fe4000780090b */
[----:B------:R-:W-:Y:S02]  /*0920*/  ISETP.GE.U32.AND P0, PT, R16, R11, PT ;  /* 0x0000000b1000720c */ /* 0x000fe40003f06070 */
[----:B------:R-:W-:Y:S02]  /*0930*/  VIMNMX R10, PT, PT, R10, 0x46a00000, PT ;  /* 0x46a000000a0a7848 */ /* 0x000fe40003fe0100 */
[----:B------:R-:W-:-:S05]  /*0940*/  SEL R15, R15, 0x63400000, !P0 ;  /* 0x634000000f0f7807 */ /* 0x000fca0004000000 */
[----:B------:R-:W-:-:S04]  /*0950*/  IMAD.IADD R10, R10, 0x1, -R15 ;  /* 0x000000010a0a7824 */ /* 0x000fc800078e0a0f */
[----:B------:R-:W-:-:S06]  /*0960*/  VIADD R21, R10, 0x7fe00000 ;  /* 0x7fe000000a157836 */ /* 0x000fcc0000000000 */
[----:B------:R-:W-:-:S10]  /*0970*/  DMUL R16, R24, R20 ;  /* 0x0000001418107228 */ /* 0x000fd40000000000 */
[----:B------:R-:W-:-:S13]  /*0980*/  FSETP.GTU.AND P0, PT, |R17|, 1.469367938527859385e-39, PT ;  /* 0x001000001100780b */ /* 0x000fda0003f0c200 */
[----:B------:R-:W-:Y:S05]  /*0990*/  @P0 BRA `(.L_x_10) ;  /* 0x0000000000940947 */ /* 0x000fea0003800000 */
[----:B------:R-:W-:Y:S01]  /*09a0*/  DFMA R2, R24, -R2, R12 ;  /* 0x800000021802722b */ /* 0x000fe2000000000c */
[----:B------:R-:W-:-:S09]  /*09b0*/  IMAD.MOV.U32 R20, RZ, RZ, RZ ;  /* 0x000000ffff147224 */ /* 0x000fd200078e00ff */
[C---:B------:R-:W-:Y:S02]  /*09c0*/  FSETP.NEU.AND P0, PT, R3.reuse, RZ, PT ;  /* 0x000000ff0300720b */ /* 0x040fe40003f0d000 */
[----:B------:R-:W-:-:S04]  /*09d0*/  LOP3.LUT R9, R3, 0x80000000, R9, 0x48, !PT ;  /* 0x8000000003097812 */ /* 0x000fc800078e4809 */
[----:B------:R-:W-:-:S07]  /*09e0*/  LOP3.LUT R21, R9, R21, RZ, 0xfc, !PT ;  /* 0x0000001509157212 */ /* 0x000fce00078efcff */
[----:B------:R-:W-:Y:S05]  /*09f0*/  @!P0 BRA `(.L_x_10) ;  /* 0x00000000007c8947 */ /* 0x000fea0003800000 */
[----:B------:R-:W-:Y:S01]  /*0a00*/  IMAD.MOV R3, RZ, RZ, -R10 ;  /* 0x000000ffff037224 */ /* 0x000fe200078e0a0a */
[----:B------:R-:W-:Y:S01]  /*0a10*/  DMUL.RP R20, R24, R20 ;  /* 0x0000001418147228 */ /* 0x000fe20000008000 */
[----:B------:R-:W-:-:S06]  /*0a20*/  IMAD.MOV.U32 R2, RZ, RZ, RZ ;  /* 0x000000ffff027224 */ /* 0x000fcc00078e00ff */
[----:B------:R-:W-:-:S03]  /*0a30*/  DFMA R2, R16, -R2, R24 ;  /* 0x800000021002722b */ /* 0x000fc60000000018 */
[----:B------:R-:W-:-:S03]  /*0a40*/  LOP3.LUT R9, R21, R9, RZ, 0x3c, !PT ;  /* 0x0000000915097212 */ /* 0x000fc600078e3cff */
[----:B------:R-:W-:-:S04]  /*0a50*/  IADD3 R2, PT, PT, -R10, -0x43300000, RZ ;  /* 0xbcd000000a027810 */ /* 0x000fc80007ffe1ff */
[----:B------:R-:W-:-:S04]  /*0a60*/  FSETP.NEU.AND P0, PT, |R3|, R2, PT ;  /* 0x000000020300720b */ /* 0x000fc80003f0d200 */
[----:B------:R-:W-:Y:S02]  /*0a70*/  FSEL R16, R20, R16, !P0 ;  /* 0x0000001014107208 */ /* 0x000fe40004000000 */
[----:B------:R-:W-:Y:S01]  /*0a80*/  FSEL R17, R9, R17, !P0 ;  /* 0x0000001109117208 */ /* 0x000fe20004000000 */
[----:B------:R-:W-:Y:S06]  /*0a90*/  BRA `(.L_x_10) ;  /* 0x0000000000547947 */ /* 0x000fec0003800000 */
.L_x_9:
[----:B------:R-:W-:-:S14]  /*0aa0*/  DSETP.NAN.AND P0, PT, R10, R10, PT ;  /* 0x0000000a0a00722a */ /* 0x000fdc0003f08000 */
[----:B------:R-:W-:Y:S05]  /*0ab0*/  @P0 BRA `(.L_x_11) ;  /* 0x0000000000440947 */ /* 0x000fea0003800000 */
[----:B------:R-:W-:-:S14]  /*0ac0*/  DSETP.NAN.AND P0, PT, R8, R8, PT ;  /* 0x000000080800722a */ /* 0x000fdc0003f08000 */
[----:B------:R-:W-:Y:S05]  /*0ad0*/  @P0 BRA `(.L_x_12) ;  /* 0x0000000000300947 */ /* 0x000fea0003800000 */
[----:B------:R-:W-:Y:S01]  /*0ae0*/  ISETP.NE.AND P0, PT, R19, R26, PT ;  /* 0x0000001a1300720c */ /* 0x000fe20003f05270 */
[----:B------:R-:W-:Y:S02]  /*0af0*/  IMAD.MOV.U32 R16, RZ, RZ, 0x0 ;  /* 0x00000000ff107424 */ /* 0x000fe400078e00ff */
[----:B------:R-:W-:-:S10]  /*0b00*/  IMAD.MOV.U32 R17, RZ, RZ, -0x80000 ;  /* 0xfff80000ff117424 */ /* 0x000fd400078e00ff */
[----:B------:R-:W-:Y:S05]  /*0b10*/  @!P0 BRA `(.L_x_10) ;  /* 0x0000000000348947 */ /* 0x000fea0003800000 */
[----:B------:R-:W-:Y:S02]  /*0b20*/  ISETP.NE.AND P0, PT, R19, 0x7ff00000, PT ;  /* 0x7ff000001300780c */ /* 0x000fe40003f05270 */
[----:B------:R-:W-:Y:S02]  /*0b30*/  LOP3.LUT R17, R11, 0x80000000, R9, 0x48, !PT ;  /* 0x800000000b117812 */ /* 0x000fe400078e4809 */
[----:B------:R-:W-:-:S13]  /*0b40*/  ISETP.EQ.OR P0, PT, R26, RZ, !P0 ;  /* 0x000000ff1a00720c */ /* 0x000fda0004702670 */
[----:B------:R-:W-:Y:S02]  /*0b50*/  @P0 LOP3.LUT R2, R17, 0x7ff00000, RZ, 0xfc, !PT ;  /* 0x7ff0000011020812 */ /* 0x000fe400078efcff */
[----:B------:R-:W-:Y:S01]  /*0b60*/  @!P0 MOV R16, RZ ;  /* 0x000000ff00108202 */ /* 0x000fe20000000f00 */
[----:B------:R-:W-:Y:S02]  /*0b70*/  @P0 IMAD.MOV.U32 R16, RZ, RZ, RZ ;  /* 0x000000ffff100224 */ /* 0x000fe400078e00ff */
[----:B------:R-:W-:Y:S01]  /*0b80*/  @P0 IMAD.MOV.U32 R17, RZ, RZ, R2 ;  /* 0x000000ffff110224 */ /* 0x000fe200078e0002 */
[----:B------:R-:W-:Y:S06]  /*0b90*/  BRA `(.L_x_10) ;  /* 0x0000000000147947 */ /* 0x000fec0003800000 */
.L_x_12:
[----:B------:R-:W-:Y:S01]  /*0ba0*/  LOP3.LUT R17, R9, 0x80000, RZ, 0xfc, !PT ;  /* 0x0008000009117812 */ /* 0x000fe200078efcff */
[----:B------:R-:W-:Y:S01]  /*0bb0*/  IMAD.MOV.U32 R16, RZ, RZ, R8 ;  /* 0x000000ffff107224 */ /* 0x000fe200078e0008 */
[----:B------:R-:W-:Y:S06]  /*0bc0*/  BRA `(.L_x_10) ;  /* 0x0000000000087947 */ /* 0x000fec0003800000 */
.L_x_11:
[----:B------:R-:W-:Y:S01]  /*0bd0*/  LOP3.LUT R17, R11, 0x80000, RZ, 0xfc, !PT ;  /* 0x000800000b117812 */ /* 0x000fe200078efcff */
[----:B------:R-:W-:-:S07]  /*0be0*/  IMAD.MOV.U32 R16, RZ, RZ, R10 ;  /* 0x000000ffff107224 */ /* 0x000fce00078e000a */
.L_x_10:
[----:B------:R-:W-:Y:S05]  /*0bf0*/  BSYNC.RECONVERGENT B2 ;  /* 0x0000000000027941 */ /* 0x000fea0003800200 */
.L_x_8:
[----:B------:R-:W-:Y:S02]  /*0c00*/  IMAD.MOV.U32 R19, RZ, RZ, 0x0 ;  /* 0x00000000ff137424 */ /* 0x000fe400078e00ff */
[----:B------:R-:W-:Y:S02]  /*0c10*/  IMAD.MOV.U32 R2, RZ, RZ, R16 ;  /* 0x000000ffff027224 */ /* 0x000fe400078e0010 */
[----:B------:R-:W-:Y:S01]  /*0c20*/  IMAD.MOV.U32 R3, RZ, RZ, R17 ;  /* 0x000000ffff037224 */ /* 0x000fe200078e0011 */
[----:B------:R-:W-:Y:S06]  /*0c30*/  RET.REL.NODEC R18 `(pix2ang_ring_batch) ;  /* 0xfffffff012f07950 */ /* 0x000fec0003c3ffff */
.L_x_13:
[----:B------:R-:W-:-:S00]  /*0c40*/  BRA `(.L_x_13) ;  /* 0xfffffffc00fc7947 */ /* 0x000fc0000383ffff */
[----:B------:R-:W-:-:S00]  /*0c50*/  NOP ;  /* 0x0000000000007918 */ /* 0x000fc00000000000 */
        /* <DEDUP_REMOVED lines=10> */
.L_x_36:


//--------------------- .text.ang2pix_ring_with_rings --------------------------
	.section	.text.ang2pix_ring_with_rings,"ax",@progbits
	.align	128
        .global         ang2pix_ring_with_rings
        .type           ang2pix_ring_with_rings,@function
        .size           ang2pix_ring_with_rings,(.L_x_37 - ang2pix_ring_with_rings)
        .other          ang2pix_ring_with_rings,@"STO_CUDA_ENTRY STV_DEFAULT"
ang2pix_ring_with_rings:
.text.ang2pix_ring_with_rings:
        /* <DEDUP_REMOVED lines=10> */
[----:B------:R-:W2:Y:S08]  /*00a0*/  LDC.64 R12, c[0x0][0x388] ;  /* 0x0000e200ff0c7b82 */ /* 0x000eb00000000a00 */
[----:B------:R-:W3:Y:S01]  /*00b0*/  LDC.64 R10, c[0x0][0x3b0] ;  /* 0x0000ec00ff0a7b82 */ /* 0x000ee20000000a00 */
[----:B0-----:R-:W-:-:S07]  /*00c0*/  IMAD.WIDE R4, R0, 0x4, R4 ;  /* 0x0000000400047825 */ /* 0x001fce00078e0204 */
[----:B------:R-:W0:Y:S01]  /*00d0*/  LDC.64 R6, c[0x0][0x3a8] ;  /* 0x0000ea00ff067b82 */ /* 0x000e220000000a00 */
[----:B-1----:R-:W3:Y:S01]  /*00e0*/  LDG.E.CONSTANT R8, desc[UR4][R4.64] ;  /* 0x0000000404087981 */ /* 0x002ee2000c1e9900 */
[----:B--2---:R-:W-:-:S06]  /*00f0*/  IMAD.WIDE R12, R0, 0x8, R12 ;  /* 0x00000008000c7825 */ /* 0x004fcc00078e020c */
[----:B------:R-:W2:Y:S01]  /*0100*/  LDG.E.64.CONSTANT R12, desc[UR4][R12.64] ;  /* 0x000000040c0c7981 */ /* 0x000ea2000c1e9b00 */
[----:B---3--:R-:W-:-:S05]  /*0110*/  IMAD.WIDE R10, R8, 0x8, R10 ;  /* 0x00000008080a7825 */ /* 0x008fca00078e020a */
[----:B------:R-:W2:Y:S01]  /*0120*/  LDG.E.64.CONSTANT R2, desc[UR4][R10.64] ;  /* 0x000000040a027981 */ /* 0x000ea2000c1e9b00 */
[----:B0-----:R-:W-:-:S05]  /*0130*/  IMAD.WIDE R6, R8, 0x4, R6 ;  /* 0x0000000408067825 */ /* 0x001fca00078e0206 */
[----:B------:R0:W5:Y:S01]  /*0140*/  LDG.E.CONSTANT R9, desc[UR4][R6.64] ;  /* 0x0000000406097981 */ /* 0x000162000c1e9900 */
[----:B------:R-:W-:Y:S01]  /*0150*/  BSSY.RECONVERGENT B0, `(.L_x_14) ;  /* 0x0000074000007945 */ /* 0x000fe20003800200 */
[----:B--2---:R-:W-:-:S10]  /*0160*/  DADD R2, -R2, R12 ;  /* 0x0000000002027229 */ /* 0x004fd4000000010c */
[----:B0-----:R-:W-:-:S04]  /*0170*/  LOP3.LUT R7, R3, 0x7fffffff, RZ, 0xc0, !PT ;  /* 0x7fffffff03077812 */ /* 0x001fc800078ec0ff */
[----:B------:R-:W-:-:S04]  /*0180*/  VIMNMX.U32 R4, PT, PT, R7, 0x401921fb, !PT ;  /* 0x401921fb07047848 */ /* 0x000fc80007fe0000 */
[----:B------:R-:W-:Y:S01]  /*0190*/  ISETP.GE.U32.AND P0, PT, R4, 0x7ff00000, PT ;  /* 0x7ff000000400780c */ /* 0x000fe20003f06070 */
[----:B------:R-:W-:-:S12]  /*01a0*/  IMAD.MOV.U32 R6, RZ, RZ, R2 ;  /* 0x000000ffff067224 */ /* 0x000fd800078e0002 */
[----:B------:R-:W-:Y:S05]  /*01b0*/  @!P0 BRA `(.L_x_15) ;  /* 0x0000000000208947 */ /* 0x000fea0003800000 */
[----:B------:R-:W-:-:S14]  /*01c0*/  DSETP.NAN.AND P0, PT, R6, R6, PT ;  /* 0x000000060600722a */ /* 0x000fdc0003f08000 */
[----:B------:R-:W-:Y:S01]  /*01d0*/  @P0 IMAD.MOV.U32 R4, RZ, RZ, 0x54442d18 ;  /* 0x54442d18ff040424 */ /* 0x000fe200078e00ff */
[----:B------:R-:W-:Y:S01]  /*01e0*/  @!P0 DSETP.NEU.AND P1, PT, R6, +INF , PT ;  /* 0x7ff000000600842a */ /* 0x000fe20003f2d000 */
[----:B------:R-:W-:-:S06]  /*01f0*/  @P0 IMAD.MOV.U32 R5, RZ, RZ, 0x401921fb ;  /* 0x401921fbff050424 */ /* 0x000fcc00078e00ff */
[----:B------:R-:W-:-:S06]  /*0200*/  @P0 DADD R4, R2, R4 ;  /* 0x0000000002040229 */ /* 0x000fcc0000000004 */
[----:B------:R-:W-:Y:S02]  /*0210*/  @!P0 FSEL R4, R2, RZ, P1 ;  /* 0x000000ff02048208 */ /* 0x000fe40000800000 */
[----:B------:R-:W-:Y:S01]  /*0220*/  @!P0 FSEL R5, R3, -QNAN , P1 ;  /* 0xfff8000003058808 */ /* 0x000fe20000800000 */
[----:B------:R-:W-:Y:S06]  /*0230*/  BRA `(.L_x_16) ;  /* 0x0000000400947947 */ /* 0x000fec0003800000 */
.L_x_15:
[----:B------:R-:W-:Y:S01]  /*0240*/  UMOV UR6, 0x54442d18 ;  /* 0x54442d1800067882 */ /* 0x000fe20000000000 */
[----:B------:R-:W-:Y:S01]  /*0250*/  UMOV UR7, 0x401921fb ;  /* 0x401921fb00077882 */ /* 0x000fe20000000000 */
[----:B------:R-:W-:Y:S01]  /*0260*/  IMAD.MOV.U32 R4, RZ, RZ, R2 ;  /* 0x000000ffff047224 */ /* 0x000fe200078e0002 */
[----:B------:R-:W-:Y:S01]  /*0270*/  DSETP.GE.AND P0, PT, R6, UR6, PT ;  /* 0x0000000606007e2a */ /* 0x000fe2000bf06000 */
[----:B------:R-:W-:-:S13]  /*0280*/  IMAD.MOV.U32 R5, RZ, RZ, R3 ;  /* 0x000000ffff057224 */ /* 0x000fda00078e0003 */
[----:B------:R-:W-:Y:S05]  /*0290*/  @!P0 BRA `(.L_x_16) ;  /* 0x00000004007c8947 */ /* 0x000fea0003800000 */
[----:B------:R-:W-:Y:S01]  /*02a0*/  ISETP.GT.U32.AND P0, PT, R7, 0xfffff, PT ;  /* 0x000fffff0700780c */ /* 0x000fe20003f04070 */
[----:B------:R-:W-:Y:S01]  /*02b0*/  BSSY.RECONVERGENT B1, `(.L_x_17) ;  /* 0x000001e000017945 */ /* 0x000fe20003800200 */
[----:B------:R-:W-:-:S11]  /*02c0*/  SHF.R.U32.HI R5, RZ, 0x14, R7 ;  /* 0x00000014ff057819 */ /* 0x000fd60000011607 */
[----:B------:R-:W-:-:S10]  /*02d0*/  @!P0 DMUL R6, R6, 1.80143985094819840000e+16 ;  /* 0x4350000006068828 */ /* 0x000fd40000000000 */
[C---:B------:R-:W-:Y:S01]  /*02e0*/  @!P0 LEA.HI R4, R7.reuse, R5, RZ, 0xc ;  /* 0x0000000507048211 */ /* 0x040fe200078f60ff */
[----:B------:R-:W-:Y:S01]  /*02f0*/  IMAD.MOV.U32 R11, RZ, RZ, R6 ;  /* 0x000000ffff0b7224 */ /* 0x000fe200078e0006 */
[----:B------:R-:W-:-:S03]  /*0300*/  LOP3.LUT R7, R7, 0xfffff, RZ, 0xc0, !PT ;  /* 0x000fffff07077812 */ /* 0x000fc600078ec0ff */
[----:B------:R-:W-:Y:S01]  /*0310*/  @!P0 VIADD R5, R4, 0xffffffca ;  /* 0xffffffca04058836 */ /* 0x000fe20000000000 */
[----:B------:R-:W-:-:S03]  /*0320*/  LOP3.LUT R7, R7, 0x100000, RZ, 0xfc, !PT ;  /* 0x0010000007077812 */ /* 0x000fc600078efcff */
[----:B------:R-:W-:-:S04]  /*0330*/  VIADD R12, R5, 0xfffffbff ;  /* 0xfffffbff050c7836 */ /* 0x000fc80000000000 */
[----:B------:R-:W-:Y:S01]  /*0340*/  IMAD.MOV.U32 R4, RZ, RZ, R12 ;  /* 0x000000ffff047224 */ /* 0x000fe200078e000c */
[----:B------:R-:W-:-:S04]  /*0350*/  VIMNMX R13, PT, PT, RZ, R12, PT ;  /* 0x0000000cff0d7248 */ /* 0x000fc80003fe0100 */
[----:B------:R-:W-:-:S05]  /*0360*/  IADD3 R5, PT, PT, R5, -0x401, -R13 ;  /* 0xfffffbff05057810 */ /* 0x000fca0007ffe80d */
[----:B------:R-:W-:-:S05]  /*0370*/  VIADD R5, R5, 0x1 ;  /* 0x0000000105057836 */ /* 0x000fca0000000000 */
[----:B------:R-:W-:-:S13]  /*0380*/  LOP3.LUT P0, R5, R5, 0x3, RZ, 0xc0, !PT ;  /* 0x0000000305057812 */ /* 0x000fda000780c0ff */
[----:B------:R-:W-:Y:S05]  /*0390*/  @!P0 BRA `(.L_x_18) ;  /* 0x00000000003c8947 */ /* 0x000fea0003800000 */
[----:B------:R-:W-:Y:S01]  /*03a0*/  BSSY.RECONVERGENT B2, `(.L_x_18) ;  /* 0x000000e000027945 */ /* 0x000fe20003800200 */
[----:B------:R-:W-:Y:S02]  /*03b0*/  IMAD.MOV R5, RZ, RZ, -R5 ;  /* 0x000000ffff057224 */ /* 0x000fe400078e0a05 */
[----:B------:R-:W-:-:S07]  /*03c0*/  IMAD.MOV.U32 R4, RZ, RZ, R12 ;  /* 0x000000ffff047224 */ /* 0x000fce00078e000c */
.L_x_19:
[----:B------:R-:W-:Y:S01]  /*03d0*/  VIADD R5, R5, 0x1 ;  /* 0x0000000105057836 */ /* 0x000fe20000000000 */
[----:B------:R-:W-:Y:S01]  /*03e0*/  IADD3 R10, P0, PT, R11, -0x54442d18, RZ ;  /* 0xabbbd2e80b0a7810 */ /* 0x000fe20007f1e0ff */
[----:B------:R-:W-:-:S03]  /*03f0*/  VIADD R4, R4, 0xffffffff ;  /* 0xffffffff04047836 */ /* 0x000fc60000000000 */
[----:B------:R-:W-:Y:S02]  /*0400*/  ISETP.NE.AND P1, PT, R5, RZ, PT ;  /* 0x000000ff0500720c */ /* 0x000fe40003f25270 */
[----:B------:R-:W-:-:S04]  /*0410*/  IADD3.X R6, PT, PT, R7, -0x1921fc, RZ, P0, !PT ;  /* 0xffe6de0407067810 */ /* 0x000fc800007fe4ff */
[----:B------:R-:W-:-:S04]  /*0420*/  ISETP.GE.AND P0, PT, R6, RZ, PT ;  /* 0x000000ff0600720c */ /* 0x000fc80003f06270 */
[----:B------:R-:W-:Y:S02]  /*0430*/  SEL R10, R11, R10, !P0 ;  /* 0x0000000a0b0a7207 */ /* 0x000fe40004000000 */
[----:B------:R-:W-:-:S03]  /*0440*/  SEL R6, R7, R6, !P0 ;  /* 0x0000000607067207 */ /* 0x000fc60004000000 */
[C---:B------:R-:W-:Y:S01]  /*0450*/  IMAD.SHL.U32 R11, R10.reuse, 0x2, RZ ;  /* 0x000000020a0b7824 */ /* 0x040fe200078e00ff */
[----:B------:R-:W-:Y:S01]  /*0460*/  SHF.L.U64.HI R7, R10, 0x1, R6 ;  /* 0x000000010a077819 */ /* 0x000fe20000010206 */
[----:B------:R-:W-:Y:S06]  /*0470*/  @P1 BRA `(.L_x_19) ;  /* 0xfffffffc00d41947 */ /* 0x000fec000383ffff */
[----:B------:R-:W-:Y:S05]  /*0480*/  BSYNC.RECONVERGENT B2 ;  /* 0x0000000000027941 */ /* 0x000fea0003800200 */
.L_x_18:
[----:B------:R-:W-:Y:S05]  /*0490*/  BSYNC.RECONVERGENT B1 ;  /* 0x0000000000017941 */ /* 0x000fea0003800200 */
.L_x_17:
[----:B------:R-:W-:Y:S01]  /*04a0*/  IMAD.IADD R5, R12, 0x1, -R13 ;  /* 0x000000010c057824 */ /* 0x000fe200078e0a0d */
[----:B------:R-:W-:Y:S04]  /*04b0*/  BSSY.RECONVERGENT B1, `(.L_x_20) ;  /* 0x0000025000017945 */ /* 0x000fe80003800200 */
[----:B------:R-:W-:-:S13]  /*04c0*/  ISETP.GE.U32.AND P0, PT, R5, 0x3, PT ;  /* 0x000000030500780c */ /* 0x000fda0003f06070 */
[----:B------:R-:W-:Y:S05]  /*04d0*/  @!P0 BRA `(.L_x_21) ;  /* 0x0000000000888947 */ /* 0x000fea0003800000 */
[----:B------:R-:W-:Y:S01]  /*04e0*/  BSSY.RECONVERGENT B2, `(.L_x_22) ;  /* 0x0000020000027945 */ /* 0x000fe20003800200 */
.L_x_23:
[----:B------:R-:W-:Y:S02]  /*04f0*/  IADD3 R6, P0, PT, R11, -0x54442d18, RZ ;  /* 0xabbbd2e80b067810 */ /* 0x000fe40007f1e0ff */
[C---:B------:R-:W-:Y:S01]  /*0500*/  ISETP.GT.AND P1, PT, R4.reuse, 0x3, PT ;  /* 0x000000030400780c */ /* 0x040fe20003f24270 */
[----:B------:R-:W-:Y:S01]  /*0510*/  VIADD R4, R4, 0xfffffffc ;  /* 0xfffffffc04047836 */ /* 0x000fe20000000000 */
[----:B------:R-:W-:-:S04]  /*0520*/  IADD3.X R10, PT, PT, R7, -0x1921fc, RZ, P0, !PT ;  /* 0xffe6de04070a7810 */ /* 0x000fc800007fe4ff */
[----:B------:R-:W-:-:S04]  /*0530*/  ISETP.GE.AND P0, PT, R10, RZ, PT ;  /* 0x000000ff0a00720c */ /* 0x000fc80003f06270 */
[----:B------:R-:W-:Y:S02]  /*0540*/  SEL R6, R11, R6, !P0 ;  /* 0x000000060b067207 */ /* 0x000fe40004000000 */
[----:B------:R-:W-:-:S03]  /*0550*/  SEL R7, R7, R10, !P0 ;  /* 0x0000000a07077207 */ /* 0x000fc60004000000 */
[C---:B------:R-:W-:Y:S01]  /*0560*/  IMAD.SHL.U32 R10, R6.reuse, 0x2, RZ ;  /* 0x00000002060a7824 */ /* 0x040fe200078e00ff */
[----:B------:R-:W-:-:S04]  /*0570*/  SHF.L.U64.HI R7, R6, 0x1, R7 ;  /* 0x0000000106077819 */ /* 0x000fc80000010207 */
[----:B------:R-:W-:-:S04]  /*0580*/  IADD3 R5, P0, PT, R10, -0x54442d18, RZ ;  /* 0xabbbd2e80a057810 */ /* 0x000fc80007f1e0ff */
        /* <DEDUP_REMOVED lines=22> */
.L_x_22:
[----:B------:R-:W-:-:S07]  /*06f0*/  IMAD.MOV.U32 R10, RZ, RZ, R5 ;  /* 0x000000ffff0a7224 */ /* 0x000fce00078e0005 */
.L_x_21:
[----:B------:R-:W-:Y:S05]  /*0700*/  BSYNC.RECONVERGENT B1 ;  /* 0x0000000000017941 */ /* 0x000fea0003800200 */
.L_x_20:
[----:B------:R-:W-:Y:S01]  /*0710*/  LOP3.LUT R7, R6, 0x7fffffff, RZ, 0xc0, !PT ;  /* 0x7fffffff06077812 */ /* 0x000fe200078ec0ff */
[----:B------:R-:W-:Y:S01]  /*0720*/  BSSY.RECONVERGENT B1, `(.L_x_24) ;  /* 0x0000014000017945 */ /* 0x000fe20003800200 */
[----:B------:R-:W-:Y:S01]  /*0730*/  ISETP.NE.U32.AND P0, PT, R10, RZ, PT ;  /* 0x000000ff0a00720c */ /* 0x000fe20003f05070 */
[----:B------:R-:W-:Y:S02]  /*0740*/  IMAD.MOV.U32 R11, RZ, RZ, RZ ;  /* 0x000000ffff0b7224 */ /* 0x000fe400078e00ff */
[----:B------:R-:W-:Y:S01]  /*0750*/  IMAD.MOV.U32 R13, RZ, RZ, RZ ;  /* 0x000000ffff0d7224 */ /* 0x000fe200078e00ff */
[----:B------:R-:W-:-:S13]  /*0760*/  ISETP.NE.AND.EX P0, PT, R7, RZ, PT, P0 ;  /* 0x000000ff0700720c */ /* 0x000fda0003f05300 */
[----:B------:R-:W-:Y:S05]  /*0770*/  @!P0 BRA `(.L_x_25) ;  /* 0x0000000000388947 */ /* 0x000fea0003800000 */
[----:B------:R-:W-:-:S06]  /*0780*/  IMAD.MOV.U32 R6, RZ, RZ, R10 ;  /* 0x000000ffff067224 */ /* 0x000fcc00078e000a */
[----:B------:R-:W-:-:S10]  /*0790*/  DMUL R4, R6, 1.80143985094819840000e+16 ;  /* 0x4350000006047828 */ /* 0x000fd40000000000 */
[----:B------:R-:W-:-:S04]  /*07a0*/  SHF.R.U32.HI R4, RZ, 0x14, R5 ;  /* 0x00000014ff047819 */ /* 0x000fc80000011605 */
[----:B------:R-:W-:-:S04]  /*07b0*/  IADD3 R5, PT, PT, -R4, 0x37, RZ ;  /* 0x0000003704057810 */ /* 0x000fc80007ffe1ff */
[----:B------:R-:W-:Y:S02]  /*07c0*/  IADD3 R6, PT, PT, -R5, 0x401, RZ ;  /* 0x0000040105067810 */ /* 0x000fe40007ffe1ff */
[-C--:B------:R-:W-:Y:S02]  /*07d0*/  SHF.L.U64.HI R7, R10, R5.reuse, R7 ;  /* 0x000000050a077219 */ /* 0x080fe40000010207 */
[----:B------:R-:W-:Y:S02]  /*07e0*/  ISETP.GT.AND P0, PT, R6, RZ, PT ;  /* 0x000000ff0600720c */ /* 0x000fe40003f04270 */
[----:B------:R-:W-:-:S11]  /*07f0*/  SHF.L.U32 R5, R10, R5, RZ ;  /* 0x000000050a057219 */ /* 0x000fd600000006ff */
[----:B------:R-:W-:-:S04]  /*0800*/  @!P0 IADD3 R4, PT, PT, -R6, 0x1, RZ ;  /* 0x0000000106048810 */ /* 0x000fc80007ffe1ff */
[-CC-:B------:R-:W-:Y:S02]  /*0810*/  @!P0 SHF.R.U64 R11, R5, R4.reuse, R7.reuse ;  /* 0x00000004050b8219 */ /* 0x180fe40000001207 */
[----:B------:R-:W-:Y:S01]  /*0820*/  @P0 IADD3 R11, P1, PT, RZ, R5, RZ ;  /* 0x00000005ff0b0210 */ /* 0x000fe20007f3e0ff */
[----:B------:R-:W-:Y:S01]  /*0830*/  @P0 VIADD R5, R6, 0xffffffff ;  /* 0xffffffff06050836 */ /* 0x000fe20000000000 */
[----:B------:R-:W-:-:S03]  /*0840*/  @!P0 SHF.R.U32.HI R13, RZ, R4, R7 ;  /* 0x00000004ff0d8219 */ /* 0x000fc60000011607 */
[----:B------:R-:W-:-:S08]  /*0850*/  @P0 IMAD.U32.X R13, R5, 0x100000, R7, P1 ;  /* 0x00100000050d0824 */ /* 0x000fd000008e0407 */
.L_x_25:
[----:B------:R-:W-:Y:S05]  /*0860*/  BSYNC.RECONVERGENT B1 ;  /* 0x0000000000017941 */ /* 0x000fea0003800200 */
.L_x_24:
[----:B------:R-:W-:Y:S01]  /*0870*/  LOP3.LUT R5, R13, 0x80000000, R3, 0xb8, !PT ;  /* 0x800000000d057812 */ /* 0x000fe200078eb803 */
[----:B------:R-:W-:-:S07]  /*0880*/  IMAD.MOV.U32 R4, RZ, RZ, R11 ;  /* 0x000000ffff047224 */ /* 0x000fce00078e000b */
.L_x_16:
[----:B------:R-:W-:Y:S05]  /*0890*/  BSYNC.RECONVERGENT B0 ;  /* 0x0000000000007941 */ /* 0x000fea0003800200 */
.L_x_14:
[----:B-----5:R-:W0:Y:S01]  /*08a0*/  I2F.F64 R10, R9 ;  /* 0x00000009000a7312 */ /* 0x020e220000201c00 */
[----:B------:R-:W-:Y:S01]  /*08b0*/  IMAD.MOV.U32 R2, RZ, RZ, 0x1 ;  /* 0x00000001ff027424 */ /* 0x000fe200078e00ff */
[----:B------:R-:W-:Y:S01]  /*08c0*/  UMOV UR6, 0x54442d18 ;  /* 0x54442d1800067882 */ /* 0x000fe20000000000 */
[----:B------:R-:W-:Y:S01]  /*08d0*/  UMOV UR7, 0x401921fb ;  /* 0x401921fb00077882 */ /* 0x000fe20000000000 */
[----:B------:R-:W-:Y:S01]  /*08e0*/  DSETP.GEU.AND P0, PT, R4, RZ, PT ;  /* 0x000000ff0400722a */ /* 0x000fe20003f0e000 */
[----:B------:R-:W-:Y:S03]  /*08f0*/  BSSY.RECONVERGENT B0, `(.L_x_26) ;  /* 0x0000016000007945 */ /* 0x000fe60003800200 */
        /* <DEDUP_REMOVED lines=8> */
[----:B------:R-:W-:Y:S02]  /*0980*/  DFMA R2, R2, R12, R6 ;  /* 0x0000000c0202722b */ /* 0x000fe40000000006 */
[----:B------:R-:W-:-:S08]  /*0990*/  DADD R6, R4, UR6 ;  /* 0x0000000604067e29 */ /* 0x000fd00008000000 */
[----:B------:R-:W-:Y:S02]  /*09a0*/  FFMA R12, RZ, R11, R3 ;  /* 0x0000000bff0c7223 */ /* 0x000fe40000000003 */
[----:B------:R-:W-:Y:S02]  /*09b0*/  FSEL R6, R6, R4, !P0 ;  /* 0x0000000406067208 */ /* 0x000fe40004000000 */
[----:B------:R-:W-:Y:S02]  /*09c0*/  FSEL R7, R7, R5, !P0 ;  /* 0x0000000507077208 */ /* 0x000fe40004000000 */
[----:B------:R-:W-:-:S13]  /*09d0*/  FSETP.GT.AND P1, PT, |R12|, 1.469367938527859385e-39, PT ;  /* 0x001000000c00780b */ /* 0x000fda0003f24200 */
[----:B------:R-:W-:Y:S05]  /*09e0*/  @P1 BRA `(.L_x_27) ;  /* 0x0000000000181947 */ /* 0x000fea0003800000 */
[----:B------:R-:W-:Y:S01]  /*09f0*/  IMAD.MOV.U32 R4, RZ, RZ, R10 ;  /* 0x000000ffff047224 */ /* 0x000fe200078e000a */
[----:B------:R-:W-:Y:S01]  /*0a00*/  MOV R24, 0xa50 ;  /* 0x00000a5000187802 */ /* 0x000fe20000000f00 */
[----:B------:R-:W-:Y:S02]  /*0a10*/  IMAD.MOV.U32 R5, RZ, RZ, R11 ;  /* 0x000000ffff057224 */ /* 0x000fe400078e000b */
[----:B------:R-:W-:Y:S02]  /*0a20*/  IMAD.MOV.U32 R12, RZ, RZ, 0x54442d18 ;  /* 0x54442d18ff0c7424 */ /* 0x000fe400078e00ff */
[----:B------:R-:W-:-:S07]  /*0a30*/  IMAD.MOV.U32 R13, RZ, RZ, 0x401921fb ;  /* 0x401921fbff0d7424 */ /* 0x000fce00078e00ff */
[----:B------:R-:W-:Y:S05]  /*0a40*/  CALL.REL.NOINC `($__internal_1_$__cuda_sm20_div_rn_f64_full) ;  /* 0x0000000000b07944 */ /* 0x000fea0003c00000 */
.L_x_27:
[----:B------:R-:W-:Y:S05]  /*0a50*/  BSYNC.RECONVERGENT B0 ;  /* 0x0000000000007941 */ /* 0x000fea0003800200 */
.L_x_26:
[----:B------:R-:W0:Y:S01]  /*0a60*/  MUFU.RCP64H R5, R3 ;  /* 0x0000000300057308 */ /* 0x000e220000001800 */
[----:B------:R-:W-:Y:S01]  /*0a70*/  IMAD.MOV.U32 R4, RZ, RZ, 0x1 ;  /* 0x00000001ff047424 */ /* 0x000fe200078e00ff */
[----:B------:R-:W-:Y:S01]  /*0a80*/  FSETP.GEU.AND P1, PT, |R7|, 6.5827683646048100446e-37, PT ;  /* 0x036000000700780b */ /* 0x000fe20003f2e200 */
[----:B------:R-:W-:Y:S04]  /*0a90*/  BSSY.RECONVERGENT B0, `(.L_x_28) ;  /* 0x0000015000007945 */ /* 0x000fe80003800200 */
        /* <DEDUP_REMOVED lines=8> */
[----:B------:R-:W-:-:S05]  /*0b20*/  FFMA R10, RZ, R3, R5 ;  /* 0x00000003ff0a7223 */ /* 0x000fca0000000005 */
[----:B------:R-:W-:Y:S02]  /*0b30*/  FSETP.GT.AND P0, PT, |R10|, 1.469367938527859385e-39, PT ;  /* 0x001000000a00780b */ /* 0x000fe40003f04200 */
[----:B------:R-:W-:-:S11]  /*0b40*/  SHF.R.S32.HI R10, RZ, 0x1f, R9 ;  /* 0x0000001fff0a7819 */ /* 0x000fd60000011409 */
[----:B------:R-:W-:Y:S05]  /*0b50*/  @P0 BRA P1, `(.L_x_29) ;  /* 0x0000000000200947 */ /* 0x000fea0000800000 */
[----:B------:R-:W-:Y:S01]  /*0b60*/  IMAD.MOV.U32 R4, RZ, RZ, R2 ;  /* 0x000000ffff047224 */ /* 0x000fe200078e0002 */
[----:B------:R-:W-:Y:S01]  /*0b70*/  MOV R24, 0xbc0 ;  /* 0x00000bc000187802 */ /* 0x000fe20000000f00 */
[----:B------:R-:W-:Y:S02]  /*0b80*/  IMAD.MOV.U32 R5, RZ, RZ, R3 ;  /* 0x000000ffff057224 */ /* 0x000fe400078e0003 */
[----:B------:R-:W-:Y:S02]  /*0b90*/  IMAD.MOV.U32 R12, RZ, RZ, R6 ;  /* 0x000000ffff0c7224 */ /* 0x000fe400078e0006 */
[----:B------:R-:W-:-:S07]  /*0ba0*/  IMAD.MOV.U32 R13, RZ, RZ, R7 ;  /* 0x000000ffff0d7224 */ /* 0x000fce00078e0007 */
[----:B------:R-:W-:Y:S05]  /*0bb0*/  CALL.REL.NOINC `($__internal_1_$__cuda_sm20_div_rn_f64_full) ;  /* 0x0000000000547944 */ /* 0x000fea0003c00000 */
[----:B------:R-:W-:Y:S02]  /*0bc0*/  IMAD.MOV.U32 R4, RZ, RZ, R2 ;  /* 0x000000ffff047224 */ /* 0x000fe400078e0002 */
[----:B------:R-:W-:-:S07]  /*0bd0*/  IMAD.MOV.U32 R5, RZ, RZ, R3 ;  /* 0x000000ffff057224 */ /* 0x000fce00078e0003 */
.L_x_29:
[----:B------:R-:W-:Y:S05]  /*0be0*/  BSYNC.RECONVERGENT B0 ;  /* 0x0000000000007941 */ /* 0x000fea0003800200 */
.L_x_28:
[----:B------:R-:W0:Y:S02]  /*0bf0*/  LDC.64 R6, c[0x0][0x3a0] ;  /* 0x0000e800ff067b82 */ /* 0x000e240000000a00 */
[----:B0-----:R-:W-:-:S06]  /*0c00*/  IMAD.WIDE R6, R8, 0x8, R6 ;  /* 0x0000000808067825 */ /* 0x001fcc00078e0206 */
[----:B------:R-:W2:Y:S01]  /*0c10*/  LDG.E.64.CONSTANT R6, desc[UR4][R6.64] ;  /* 0x0000000406067981 */ /* 0x000ea2000c1e9b00 */
[----:B------:R-:W-:Y:S02]  /*0c20*/  IMAD.MOV.U32 R3, RZ, RZ, 0x3fe00000 ;  /* 0x3fe00000ff037424 */ /* 0x000fe400078e00ff */
[----:B------:R-:W-:-:S03]  /*0c30*/  IMAD.MOV.U32 R2, RZ, RZ, RZ ;  /* 0x000000ffff027224 */ /* 0x000fc600078e00ff */
[----:B------:R-:W-:-:S06]  /*0c40*/  LOP3.LUT R3, R3, 0x80000000, R5, 0xb8, !PT ;  /* 0x8000000003037812 */ /* 0x000fcc00078eb805 */
[----:B------:R-:W-:Y:S01]  /*0c50*/  DADD.RZ R2, R2, R4 ;  /* 0x0000000002027229 */ /* 0x000fe2000000c004 */
[----:B------:R-:W0:Y:S09]  /*0c60*/  LDC.64 R4, c[0x0][0x3b8] ;  /* 0x0000ee00ff047b82 */ /* 0x000e320000000a00 */
[----:B------:R-:W1:Y:S02]  /*0c70*/  F2I.S64.F64.TRUNC R2, R2 ;  /* 0x0000000200027311 */ /* 0x000e64000030d900 */
[----:B-1----:R-:W-:Y:S01]  /*0c80*/  ISETP.GE.U32.AND P0, PT, R2, R9, PT ;  /* 0x000000090200720c */ /* 0x002fe20003f06070 */
[----:B0-----:R-:W-:-:S03]  /*0c90*/  IMAD.WIDE R4, R0, 0x8, R4 ;  /* 0x0000000800047825 */ /* 0x001fc600078e0204 */
[----:B------:R-:W-:-:S04]  /*0ca0*/  ISETP.GE.AND.EX P0, PT, R3, R10, PT, P0 ;  /* 0x0000000a0300720c */ /* 0x000fc80003f06300 */
[----:B------:R-:W-:Y:S02]  /*0cb0*/  SEL R9, R9, RZ, P0 ;  /* 0x000000ff09097207 */ /* 0x000fe40000000000 */
[----:B------:R-:W-:Y:S02]  /*0cc0*/  SEL R11, R10, RZ, P0 ;  /* 0x000000ff0a0b7207 */ /* 0x000fe40000000000 */
[----:B--2---:R-:W-:-:S04]  /*0cd0*/  IADD3 R6, P0, P1, -R9, R6, R2 ;  /* 0x0000000609067210 */ /* 0x004fc8000791e102 */
[----:B------:R-:W-:-:S05]  /*0ce0*/  IADD3.X R7, PT, PT, ~R11, R7, R3, P0, P1 ;  /* 0x000000070b077210 */ /* 0x000fca00007e2503 */
[----:B------:R-:W-:Y:S01]  /*0cf0*/  STG.E.64 desc[UR4][R4.64], R6 ;  /* 0x0000000604007986 */ /* 0x000fe2000c101b04 */
[----:B------:R-:W-:Y:S05]  /*0d00*/  EXIT ;  /* 0x000000000000794d */ /* 0x000fea0003800000 */
        .weak           $__internal_1_$__cuda_sm20_div_rn_f64_full
        .type           $__internal_1_$__cuda_sm20_div_rn_f64_full,@function
        .size           $__internal_1_$__cuda_sm20_div_rn_f64_full,(.L_x_37 - $__internal_1_$__cuda_sm20_div_rn_f64_full)
$__internal_1_$__cuda_sm20_div_rn_f64_full:
        /* <DEDUP_REMOVED lines=12> */
[----:B------:R-:W-:Y:S02]  /*0dd0*/  @!P2 LOP3.LUT R11, R5, 0x7ff00000, RZ, 0xc0, !PT ;  /* 0x7ff00000050ba812 */ /* 0x000fe400078ec0ff */
[----:B------:R-:W0:Y:S02]  /*0de0*/  MUFU.RCP64H R17, R3 ;  /* 0x0000000300117308 */ /* 0x000e240000001800 */
[----:B------:R-:W-:Y:S01]  /*0df0*/  @!P2 ISETP.GE.U32.AND P3, PT, R22, R11, PT ;  /* 0x0000000b1600a20c */ /* 0x000fe20003f66070 */
[----:B------:R-:W-:Y:S01]  /*0e00*/  IMAD.MOV.U32 R11, RZ, RZ, 0x1ca00000 ;  /* 0x1ca00000ff0b7424 */ /* 0x000fe200078e00ff */
[----:B------:R-:W-:-:S04]  /*0e10*/  @!P0 LOP3.LUT R23, R3, 0x7ff00000, RZ, 0xc0, !PT ;  /* 0x7ff0000003178812 */ /* 0x000fc800078ec0ff */
[----:B------:R-:W-:-:S04]  /*0e20*/  @!P2 SEL R19, R11, 0x63400000, !P3 ;  /* 0x634000000b13a807 */ /* 0x000fc80005800000 */
[----:B------:R-:W-:-:S04]  /*0e30*/  @!P2 LOP3.LUT R20, R19, 0x80000000, R13, 0xf8, !PT ;  /* 0x800000001314a812 */ /* 0x000fc800078ef80d */
[----:B------:R-:W-:Y:S01]  /*0e40*/  @!P2 LOP3.LUT R21, R20, 0x100000, RZ, 0xfc, !PT ;  /* 0x001000001415a812 */ /* 0x000fe200078efcff */
[----:B0-----:R-:W-:Y:S01]  /*0e50*/  DFMA R14, R16, -R2, 1 ;  /* 0x3ff00000100e742b */ /* 0x001fe20000000802 */
[----:B------:R-:W-:-:S07]  /*0e60*/  @!P2 IMAD.MOV.U32 R20, RZ, RZ, RZ ;  /* 0x000000ffff14a224 */ /* 0x000fce00078e00ff */
        /* <DEDUP_REMOVED lines=9> */
[----:B------:R-:W-:Y:S02]  /*0f00*/  DMUL R16, R18, R14 ;  /* 0x0000000e12107228 */ /* 0x000fe40000000000 */
[----:B------:R-:W-:-:S05]  /*0f10*/  VIADD R26, R25, 0xffffffff ;  /* 0xffffffff191a7836 */ /* 0x000fca0000000000 */
[----:B------:R-:W-:Y:S01]  /*0f20*/  ISETP.GT.U32.AND P0, PT, R26, 0x7feffffe, PT ;  /* 0x7feffffe1a00780c */ /* 0x000fe20003f04070 */
[----:B------:R-:W-:Y:S01]  /*0f30*/  VIADD R26, R23, 0xffffffff ;  /* 0xffffffff171a7836 */ /* 0x000fe20000000000 */
[----:B------:R-:W-:-:S04]  /*0f40*/  DFMA R20, R16, -R2, R14 ;  /* 0x800000021014722b */ /* 0x000fc8000000000e */
[----:B------:R-:W-:-:S04]  /*0f50*/  ISETP.GT.U32.OR P0, PT, R26, 0x7feffffe, P0 ;  /* 0x7feffffe1a00780c */ /* 0x000fc80000704470 */
[----:B------:R-:W-:-:S09]  /*0f60*/  DFMA R20, R18, R20, R16 ;  /* 0x000000141214722b */ /* 0x000fd20000000010 */
[----:B------:R-:W-:Y:S05]  /*0f70*/  @P0 BRA `(.L_x_31) ;  /* 0x00000000006c0947 */ /* 0x000fea0003800000 */
[----:B------:R-:W-:-:S04]  /*0f80*/  LOP3.LUT R13, R5, 0x7ff00000, RZ, 0xc0, !PT ;  /* 0x7ff00000050d7812 */ /* 0x000fc800078ec0ff */
[CC--:B------:R-:W-:Y:S02]  /*0f90*/  VIADDMNMX R12, R22.reuse, -R13.reuse, 0xb9600000, !PT ;  /* 0xb9600000160c7446 */ /* 0x0c0fe4000780090d */
[----:B------:R-:W-:Y:S02]  /*0fa0*/  ISETP.GE.U32.AND P0, PT, R22, R13, PT ;  /* 0x0000000d1600720c */ /* 0x000fe40003f06070 */
[----:B------:R-:W-:Y:S02]  /*0fb0*/  VIMNMX R12, PT, PT, R12, 0x46a00000, PT ;  /* 0x46a000000c0c7848 */ /* 0x000fe40003fe0100 */
[----:B------:R-:W-:-:S05]  /*0fc0*/  SEL R11, R11, 0x63400000, !P0 ;  /* 0x634000000b0b7807 */ /* 0x000fca0004000000 */
[----:B------:R-:W-:Y:S02]  /*0fd0*/  IMAD.IADD R11, R12, 0x1, -R11 ;  /* 0x000000010c0b7824 */ /* 0x000fe400078e0a0b */
[----:B------:R-:W-:Y:S02]  /*0fe0*/  IMAD.MOV.U32 R12, RZ, RZ, RZ ;  /* 0x000000ffff0c7224 */ /* 0x000fe400078e00ff */
        /* <DEDUP_REMOVED lines=12> */
[----:B------:R-:W-:Y:S01]  /*10b0*/  IMAD.MOV.U32 R2, RZ, RZ, RZ ;  /* 0x000000ffff027224 */ /* 0x000fe200078e00ff */
[----:B------:R-:W-:-:S05]  /*10c0*/  IADD3 R11, PT, PT, -R11, -0x43300000, RZ ;  /* 0xbcd000000b0b7810 */ /* 0x000fca0007ffe1ff */
[----:B------:R-:W-:-:S03]  /*10d0*/  DFMA R2, R16, -R2, R20 ;  /* 0x800000021002722b */ /* 0x000fc60000000014 */
[----:B------:R-:W-:-:S07]  /*10e0*/  LOP3.LUT R5, R13, R5, RZ, 0x3c, !PT ;  /* 0x000000050d057212 */ /* 0x000fce00078e3cff */
[----:B------:R-:W-:-:S04]  /*10f0*/  FSETP.NEU.AND P0, PT, |R3|, R11, PT ;  /* 0x0000000b0300720b */ /* 0x000fc80003f0d200 */
[----:B------:R-:W-:Y:S02]  /*1100*/  FSEL R16, R12, R16, !P0 ;  /* 0x000000100c107208 */ /* 0x000fe40004000000 */
[----:B------:R-:W-:Y:S01]  /*1110*/  FSEL R17, R5, R17, !P0 ;  /* 0x0000001105117208 */ /* 0x000fe20004000000 */
[----:B------:R-:W-:Y:S06]  /*1120*/  BRA `(.L_x_32) ;  /* 0x0000000000547947 */ /* 0x000fec0003800000 */
.L_x_31:
        /* <DEDUP_REMOVED lines=11> */
[----:B------:R-:W-:Y:S01]  /*11e0*/  @P0 LOP3.LUT R2, R17, 0x7ff00000, RZ, 0xfc, !PT ;  /* 0x7ff0000011020812 */ /* 0x000fe200078efcff */
[----:B------:R-:W-:Y:S02]  /*11f0*/  @!P0 IMAD.MOV.U32 R16, RZ, RZ, RZ ;  /* 0x000000ffff108224 */ /* 0x000fe400078e00ff */
[----:B------:R-:W-:Y:S02]  /*1200*/  @P0 IMAD.MOV.U32 R16, RZ, RZ, RZ ;  /* 0x000000ffff100224 */ /* 0x000fe400078e00ff */
[----:B------:R-:W-:Y:S01]  /*1210*/  @P0 IMAD.MOV.U32 R17, RZ, RZ, R2 ;  /* 0x000000ffff110224 */ /* 0x000fe200078e0002 */
[----:B------:R-:W-:Y:S06]  /*1220*/  BRA `(.L_x_32) ;  /* 0x0000000000147947 */ /* 0x000fec0003800000 */
.L_x_34:
[----:B------:R-:W-:Y:S01]  /*1230*/  LOP3.LUT R17, R5, 0x80000, RZ, 0xfc, !PT ;  /* 0x0008000005117812 */ /* 0x000fe200078efcff */
[----:B------:R-:W-:Y:S01]  /*1240*/  IMAD.MOV.U32 R16, RZ, RZ, R4 ;  /* 0x000000ffff107224 */ /* 0x000fe200078e0004 */
[----:B------:R-:W-:Y:S06]  /*1250*/  BRA `(.L_x_32) ;  /* 0x0000000000087947 */ /* 0x000fec0003800000 */
.L_x_33:
[----:B------:R-:W-:Y:S01]  /*1260*/  LOP3.LUT R17, R13, 0x80000, RZ, 0xfc, !PT ;  /* 0x000800000d117812 */ /* 0x000fe200078efcff */
[----:B------:R-:W-:-:S07]  /*1270*/  IMAD.MOV.U32 R16, RZ, RZ, R12 ;  /* 0x000000ffff107224 */ /* 0x000fce00078e000c */
.L_x_32:
[----:B------:R-:W-:Y:S05]  /*1280*/  BSYNC.RECONVERGENT B1 ;  /* 0x0000000000017941 */ /* 0x000fea0003800200 */
.L_x_30:
[----:B------:R-:W-:Y:S02]  /*1290*/  IMAD.MOV.U32 R25, RZ, RZ, 0x0 ;  /* 0x00000000ff197424 */ /* 0x000fe400078e00ff */
[----:B------:R-:W-:Y:S02]  /*12a0*/  IMAD.MOV.U32 R2, RZ, RZ, R16 ;  /* 0x000000ffff027224 */ /* 0x000fe400078e0010 */
[----:B------:R-:W-:Y:S01]  /*12b0*/  IMAD.MOV.U32 R3, RZ, RZ, R17 ;  /* 0x000000ffff037224 */ /* 0x000fe200078e0011 */
[----:B------:R-:W-:Y:S06]  /*12c0*/  RET.REL.NODEC R24 `(ang2pix_ring_with_rings) ;  /* 0xffffffec184c7950 */ /* 0x000fec0003c3ffff */
.L_x_35:
        /* <DEDUP_REMOVED lines=11> */
.L_x_37:


//--------------------- .nv.shared.reserved.0     --------------------------
	.section	.nv.shared.reserved.0,"aw",@nobits
	.weak		__nv_reservedSMEM_offset_0_alias
	.size		__nv_reservedSMEM_offset_0_alias, 0, 64
	.other		__nv_reservedSMEM_offset_0_alias,@"STO_CUDA_RESERVED_SHARED STV_DEFAULT"
__nv_reservedSMEM_offset_0_alias:
	.zero		0
	.zero		64


//--------------------- .nv.constant0.pix2ang_ring_batch --------------------------
	.section	.nv.constant0.pix2ang_ring_batch,"a",@progbits
	.sectionflags	@""
	.align	4
.nv.constant0.pix2ang_ring_batch:
	.zero		960


//--------------------- .nv.constant0.ang2pix_ring_with_rings --------------------------
	.section	.nv.constant0.ang2pix_ring_with_rings,"a",@progbits
	.sectionflags	@""
	.align	4
.nv.constant0.ang2pix_ring_with_rings:
	.zero		960


//--------------------- SYMBOLS --------------------------

	.type		.nv.reservedSmem.offset0,@object
	.size		.nv.reservedSmem.offset0,0x4
